	.target	sm_90a

	.elftype	@"ET_EXEC"


//--------------------- .note.nv.tkinfo           --------------------------
	.section	.note.nv.tkinfo,"",@"SHT_NOTE"
	.sectionflags	@"SHF_NOTE_NV_TKINFO"
	.tkinfo
        /*0018*/ 	.word	0x00000002
        /*0030*/ 	.string	""
        /*0030*/ 	.string	"ptxas"
        /*0030*/ 	.string	"Cuda compilation tools, release 13.0, V13.0.88"
        /*0030*/ 	.string	"Build cuda_13.0.r13.0/compiler.36424714_0"
        /*0030*/ 	.string	"-arch sm_90a -m 64 "



//--------------------- .note.nv.cuinfo           --------------------------
	.section	.note.nv.cuinfo,"",@"SHT_NOTE"
	.sectionflags	@"SHF_NOTE_NV_CUINFO"
        /*0018*/ 	.short	0x0002
        /*001a*/ 	.short	0x005a
        /*001c*/ 	.short	0x0082
	.zero		2


//--------------------- .nv.info                  --------------------------
	.section	.nv.info,"",@"SHT_CUDA_INFO"
	.align	4


	//----- nvinfo : EIATTR_REGCOUNT
	.align		4
        /*0000*/ 	.byte	0x04, 0x2f
        /*0002*/ 	.short	(.L_16 - .L_15)
	.align		4
.L_15:
        /*0004*/ 	.word	index@(_ZN7cutlass13device_kernelINS_4gemm6kernel13GemmUniversalIN4cute5tupleIJiiiiEEENS1_10collective13CollectiveMmaINS1_39MainloopSm90TmaGmmaRmemAWarpSpecializedILi2ENS5_IJNS4_1CILi1EEESB_SB_EEENS1_35KernelTmaWarpSpecializedCooperativeEEENS5_IJNSA_ILi256EEENSA_ILi128EEENSA_ILi64EEEEEEfNS5_IJSB_llEEEfNS5_IJlSB_lEEENS4_8TiledMMAINS4_8MMA_AtomIJNS4_4SM904GMMA30MMA_64x128x8_F32TF32TF32_RS_TNILNSO_7ScaleInE1ELSQ_1EEEEEENS4_6LayoutINS5_IJNSA_ILi2EEESB_SB_EEENS5_IJSB_NSA_ILi0EEESW_EEEEENS5_IJNS4_10UnderscoreESZ_SZ_EEEEENS4_13SM90_TMA_LOADENS4_14ComposedLayoutINS4_7SwizzleILi1ELi4ELi3EEENS4_18smem_ptr_flag_bitsILi32EEENST_INS5_IJNSA_ILi8EEES18_EEENS5_IJSB_S18_EEEEEEENS4_9Copy_AtomIJNS4_39AutoVectorizingCopyWithAssumedAlignmentILi128EEEfEEENS4_8identityES12_NS13_INS14_ILi3ELi4ELi3EEES17_NST_INS5_IJS18_NSA_ILi32EEEEEENS5_IJS1J_SB_EEEEEEEvS1H_EENS_8epilogue10collective6detail29Sm90TmaWarpSpecializedAdapterINS1Q_15DefaultEpilogueIfSK_SK_NS1P_6thread17LinearCombinationIfLi1EffLNS1U_9ScaleType4KindE0ELNS_15FloatRoundStyleE2EfEENS1_15EpilogueDefaultEEEEEvvEEEEvNT_6ParamsE)
        /*0008*/ 	.word	0x000000a8


	//----- nvinfo : EIATTR_FRAME_SIZE
	.align		4
.L_16:
        /*000c*/ 	.byte	0x04, 0x11
        /*000e*/ 	.short	(.L_18 - .L_17)
	.align		4
.L_17:
        /*0010*/ 	.word	index@(_ZN7cutlass13device_kernelINS_4gemm6kernel13GemmUniversalIN4cute5tupleIJiiiiEEENS1_10collective13CollectiveMmaINS1_39MainloopSm90TmaGmmaRmemAWarpSpecializedILi2ENS5_IJNS4_1CILi1EEESB_SB_EEENS1_35KernelTmaWarpSpecializedCooperativeEEENS5_IJNSA_ILi256EEENSA_ILi128EEENSA_ILi64EEEEEEfNS5_IJSB_llEEEfNS5_IJlSB_lEEENS4_8TiledMMAINS4_8MMA_AtomIJNS4_4SM904GMMA30MMA_64x128x8_F32TF32TF32_RS_TNILNSO_7ScaleInE1ELSQ_1EEEEEENS4_6LayoutINS5_IJNSA_ILi2EEESB_SB_EEENS5_IJSB_NSA_ILi0EEESW_EEEEENS5_IJNS4_10UnderscoreESZ_SZ_EEEEENS4_13SM90_TMA_LOADENS4_14ComposedLayoutINS4_7SwizzleILi1ELi4ELi3EEENS4_18smem_ptr_flag_bitsILi32EEENST_INS5_IJNSA_ILi8EEES18_EEENS5_IJSB_S18_EEEEEEENS4_9Copy_AtomIJNS4_39AutoVectorizingCopyWithAssumedAlignmentILi128EEEfEEENS4_8identityES12_NS13_INS14_ILi3ELi4ELi3EEES17_NST_INS5_IJS18_NSA_ILi32EEEEEENS5_IJS1J_SB_EEEEEEEvS1H_EENS_8epilogue10collective6detail29Sm90TmaWarpSpecializedAdapterINS1Q_15DefaultEpilogueIfSK_SK_NS1P_6thread17LinearCombinationIfLi1EffLNS1U_9ScaleType4KindE0ELNS_15FloatRoundStyleE2EfEENS1_15EpilogueDefaultEEEEEvvEEEEvNT_6ParamsE)
        /*0014*/ 	.word	0x00000048


	//----- nvinfo : EIATTR_MIN_STACK_SIZE
	.align		4
.L_18:
        /*0018*/ 	.byte	0x04, 0x12
        /*001a*/ 	.short	(.L_20 - .L_19)
	.align		4
.L_19:
        /*001c*/ 	.word	index@(_ZN7cutlass13device_kernelINS_4gemm6kernel13GemmUniversalIN4cute5tupleIJiiiiEEENS1_10collective13CollectiveMmaINS1_39MainloopSm90TmaGmmaRmemAWarpSpecializedILi2ENS5_IJNS4_1CILi1EEESB_SB_EEENS1_35KernelTmaWarpSpecializedCooperativeEEENS5_IJNSA_ILi256EEENSA_ILi128EEENSA_ILi64EEEEEEfNS5_IJSB_llEEEfNS5_IJlSB_lEEENS4_8TiledMMAINS4_8MMA_AtomIJNS4_4SM904GMMA30MMA_64x128x8_F32TF32TF32_RS_TNILNSO_7ScaleInE1ELSQ_1EEEEEENS4_6LayoutINS5_IJNSA_ILi2EEESB_SB_EEENS5_IJSB_NSA_ILi0EEESW_EEEEENS5_IJNS4_10UnderscoreESZ_SZ_EEEEENS4_13SM90_TMA_LOADENS4_14ComposedLayoutINS4_7SwizzleILi1ELi4ELi3EEENS4_18smem_ptr_flag_bitsILi32EEENST_INS5_IJNSA_ILi8EEES18_EEENS5_IJSB_S18_EEEEEEENS4_9Copy_AtomIJNS4_39AutoVectorizingCopyWithAssumedAlignmentILi128EEEfEEENS4_8identityES12_NS13_INS14_ILi3ELi4ELi3EEES17_NST_INS5_IJS18_NSA_ILi32EEEEEENS5_IJS1J_SB_EEEEEEEvS1H_EENS_8epilogue10collective6detail29Sm90TmaWarpSpecializedAdapterINS1Q_15DefaultEpilogueIfSK_SK_NS1P_6thread17LinearCombinationIfLi1EffLNS1U_9ScaleType4KindE0ELNS_15FloatRoundStyleE2EfEENS1_15EpilogueDefaultEEEEEvvEEEEvNT_6ParamsE)
        /*0020*/ 	.word	0x00000048
.L_20:


//--------------------- .nv.compat                --------------------------
	.section	.nv.compat,"",@"SHT_CUDA_COMPAT_INFO"
	.align	4
        /*0000*/ 	.byte	0x02, 0x09, 0x01, 0x00, 0x02, 0x02, 0x04, 0x00, 0x02, 0x05, 0x05, 0x00, 0x03, 0x07, 0x01, 0x01
        /*0010*/ 	.byte	0x02, 0x03, 0x01, 0x00, 0x02, 0x06, 0x01, 0x00, 0x04, 0x0b, 0x08, 0x00, 0x00, 0x00, 0x00, 0x00
        /*0020*/ 	.byte	0x00, 0x00, 0x00, 0x00


//--------------------- .nv.info._ZN7cutlass13device_kernelINS_4gemm6kernel13GemmUniversalIN4cute5tupleIJiiiiEEENS1_10collective13CollectiveMmaINS1_39MainloopSm90TmaGmmaRmemAWarpSpecializedILi2ENS5_IJNS4_1CILi1EEESB_SB_EEENS1_35KernelTmaWarpSpecializedCooperativeEEENS5_IJNSA_ILi256EEENSA_ILi128EEENSA_ILi64EEEEEEfNS5_IJSB_llEEEfNS5_IJlSB_lEEENS4_8TiledMMAINS4_8MMA_AtomIJNS4_4SM904GMMA30MMA_64x128x8_F32TF32TF32_RS_TNILNSO_7ScaleInE1ELSQ_1EEEEEENS4_6LayoutINS5_IJNSA_ILi2EEESB_SB_EEENS5_IJSB_NSA_ILi0EEESW_EEEEENS5_IJNS4_10UnderscoreESZ_SZ_EEEEENS4_13SM90_TMA_LOADENS4_14ComposedLayoutINS4_7SwizzleILi1ELi4ELi3EEENS4_18smem_ptr_flag_bitsILi32EEENST_INS5_IJNSA_ILi8EEES18_EEENS5_IJSB_S18_EEEEEEENS4_9Copy_AtomIJNS4_39AutoVectorizingCopyWithAssumedAlignmentILi128EEEfEEENS4_8identityES12_NS13_INS14_ILi3ELi4ELi3EEES17_NST_INS5_IJS18_NSA_ILi32EEEEEENS5_IJS1J_SB_EEEEEEEvS1H_EENS_8epilogue10collective6detail29Sm90TmaWarpSpecializedAdapterINS1Q_15DefaultEpilogueIfSK_SK_NS1P_6thread17LinearCombinationIfLi1EffLNS1U_9ScaleType4KindE0ELNS_15FloatRoundStyleE2EfEENS1_15EpilogueDefaultEEEEEvvEEEEvNT_6ParamsE --------------------------
	.section	.nv.info._ZN7cutlass13device_kernelINS_4gemm6kernel13GemmUniversalIN4cute5tupleIJiiiiEEENS1_10collective13CollectiveMmaINS1_39MainloopSm90TmaGmmaRmemAWarpSpecializedILi2ENS5_IJNS4_1CILi1EEESB_SB_EEENS1_35KernelTmaWarpSpecializedCooperativeEEENS5_IJNSA_ILi256EEENSA_ILi128EEENSA_ILi64EEEEEEfNS5_IJSB_llEEEfNS5_IJlSB_lEEENS4_8TiledMMAINS4_8MMA_AtomIJNS4_4SM904GMMA30MMA_64x128x8_F32TF32TF32_RS_TNILNSO_7ScaleInE1ELSQ_1EEEEEENS4_6LayoutINS5_IJNSA_ILi2EEESB_SB_EEENS5_IJSB_NSA_ILi0EEESW_EEEEENS5_IJNS4_10UnderscoreESZ_SZ_EEEEENS4_13SM90_TMA_LOADENS4_14ComposedLayoutINS4_7SwizzleILi1ELi4ELi3EEENS4_18smem_ptr_flag_bitsILi32EEENST_INS5_IJNSA_ILi8EEES18_EEENS5_IJSB_S18_EEEEEEENS4_9Copy_AtomIJNS4_39AutoVectorizingCopyWithAssumedAlignmentILi128EEEfEEENS4_8identityES12_NS13_INS14_ILi3ELi4ELi3EEES17_NST_INS5_IJS18_NSA_ILi32EEEEEENS5_IJS1J_SB_EEEEEEEvS1H_EENS_8epilogue10collective6detail29Sm90TmaWarpSpecializedAdapterINS1Q_15DefaultEpilogueIfSK_SK_NS1P_6thread17LinearCombinationIfLi1EffLNS1U_9ScaleType4KindE0ELNS_15FloatRoundStyleE2EfEENS1_15EpilogueDefaultEEEEEvvEEEEvNT_6ParamsE,"",@"SHT_CUDA_INFO"
	.sectionflags	@""
	.align	4


	//----- nvinfo : EIATTR_CUDA_API_VERSION
	.align		4
        /*0000*/ 	.byte	0x04, 0x37
        /*0002*/ 	.short	(.L_22 - .L_21)
.L_21:
        /*0004*/ 	.word	0x00000082


	//----- nvinfo : EIATTR_KPARAM_INFO
	.align		4
.L_22:
        /*0008*/ 	.byte	0x04, 0x17
        /*000a*/ 	.short	(.L_24 - .L_23)
.L_23:
        /*000c*/ 	.word	0x00000000
        /*0010*/ 	.short	0x0000
        /*0012*/ 	.short	0x0070
        /*0014*/ 	.byte	0x00, 0xf0, 0x01, 0x10


	//----- nvinfo : EIATTR_SPARSE_MMA_MASK
	.align		4
.L_24:
        /*0018*/ 	.byte	0x03, 0x50
        /*001a*/ 	.short	0x0000


	//----- nvinfo : EIATTR_MAXREG_COUNT
	.align		4
        /*001c*/ 	.byte	0x03, 0x1b
        /*001e*/ 	.short	0x00a8


	//----- nvinfo : EIATTR_NUM_BARRIERS
	.align		4
        /*0020*/ 	.byte	0x02, 0x4c
        /*0022*/ 	.byte	0x01
	.zero		1


	//----- nvinfo : EIATTR_EXTERNS
	.align		4
        /*0024*/ 	.byte	0x04, 0x0f
        /*0026*/ 	.short	(.L_26 - .L_25)


	//   ....[0]....
	.align		4
.L_25:
        /*0028*/ 	.word	index@(__assertfail)


	//----- nvinfo : EIATTR_ANNOTATIONS
	.align		4
.L_26:
        /*002c*/ 	.byte	0x04, 0x55
        /*002e*/ 	.short	(.L_28 - .L_27)


	//   ....[0]....
.L_27:
        /*0030*/ 	.word	0x00000001
        /*0034*/ 	.byte	0x50, 0x05, 0x00, 0x00, 0x01, 0x00, 0x00, 0x00, 0x70, 0x05, 0x00, 0x00, 0x01, 0x00, 0x00, 0x00
        /* <DEDUP_REMOVED lines=32> */
        /*0244*/ 	.byte	0x90, 0xcb, 0x00, 0x00, 0x01, 0x00, 0x00, 0x00, 0xa0, 0xcb, 0x00, 0x00


	//----- nvinfo : EIATTR_MERCURY_ISA_VERSION
	.align		4
.L_28:
        /*0250*/ 	.byte	0x03, 0x5f
        /*0252*/ 	.short	0x0101


	//----- nvinfo : EIATTR_INT_WARP_WIDE_INSTR_OFFSETS
	.align		4
        /*0254*/ 	.byte	0x04, 0x31
        /*0256*/ 	.short	(.L_30 - .L_29)


	//   ....[0]....
.L_29:
        /*0258*/ 	.word	0x000003b0


	//   ....[1]....
        /*025c*/ 	.word	0x000003c0


	//   ....[2]....
        /*0260*/ 	.word	0x00000490


	//----- nvinfo : EIATTR_COOP_GROUP_MASK_REGIDS
	.align		4
.L_30:
        /*0264*/ 	.byte	0x04, 0x29
        /*0266*/ 	.short	(.L_32 - .L_31)


	//   ....[0]....
.L_31:
        /*0268*/ 	.word	0xffffffff


	//   ....[1]....
        /*026c*/ 	.word	0xffffffff


	//   ....[2]....
        /*0270*/ 	.word	0xffffffff


	//   ....[3]....
        /*0274*/ 	.word	0xffffffff


	//   ....[4]....
        /*0278*/ 	.word	0x0500000f


	//----- nvinfo : EIATTR_COOP_GROUP_INSTR_OFFSETS
	.align		4
.L_32:
        /*027c*/ 	.byte	0x04, 0x28
        /*027e*/ 	.short	(.L_34 - .L_33)


	//   ....[0]....
.L_33:
        /*0280*/ 	.word	0x00000070


	//   ....[1]....
        /*0284*/ 	.word	0x00000080


	//   ....[2]....
        /*0288*/ 	.word	0x00000140


	//   ....[3]....
        /*028c*/ 	.word	0x00000290


	//   ....[4]....
        /*0290*/ 	.word	0x0000cd40


	//----- nvinfo : EIATTR_REG_RECONFIG
	.align		4
.L_34:
        /*0294*/ 	.byte	0x01, 0x54
	.zero		2


	//----- nvinfo : EIATTR_SYSCALL_OFFSETS
	.align		4
        /*0298*/ 	.byte	0x04, 0x46
        /*029a*/ 	.short	(.L_36 - .L_35)


	//   ....[0]....
.L_35:
        /*029c*/ 	.word	0x000010d0


	//   ....[1]....
        /*02a0*/ 	.word	0x00001200


	//   ....[2]....
        /*02a4*/ 	.word	0x000012f0


	//   ....[3]....
        /*02a8*/ 	.word	0x0000b390


	//   ....[4]....
        /*02ac*/ 	.word	0x0000b4c0


	//----- nvinfo : EIATTR_MBARRIER_INSTR_OFFSETS
	.align		4
.L_36:
        /*02b0*/ 	.byte	0x04, 0x39
        /*02b2*/ 	.short	(.L_38 - .L_37)


	//   ....[0]....
.L_37:
        /*02b4*/ 	.word	0x00000240
        /*02b8*/ 	.word	0x000000ff
        /*02bc*/ 	.word	0x00000000
        /*02c0*/ 	.short	0x0100
        /*02c2*/ 	.byte	0x08
	.zero		1


	//   ....[1]....
        /*02c4*/ 	.word	0x00000250
        /*02c8*/ 	.word	0x000000ff
        /*02cc*/ 	.word	0x00000010
        /*02d0*/ 	.short	0x0100
        /*02d2*/ 	.byte	0x08
	.zero		1


	//   ....[2]....
        /*02d4*/ 	.word	0x00000260
        /*02d8*/ 	.word	0x000000ff
        /*02dc*/ 	.word	0x00000008
        /*02e0*/ 	.short	0x0100
        /*02e2*/ 	.byte	0x08
	.zero		1


	//   ....[3]....
        /*02e4*/ 	.word	0x00000270
        /*02e8*/ 	.word	0x000000ff
        /*02ec*/ 	.word	0x00000018
        /*02f0*/ 	.short	0x0100
        /*02f2*/ 	.byte	0x08
	.zero		1


	//   ....[4]....
        /*02f4*/ 	.word	0x00000500
        /*02f8*/ 	.word	0x000000ff
        /*02fc*/ 	.word	0x00000030
        /*0300*/ 	.short	0x0100
        /*0302*/ 	.byte	0x06
	.zero		1


	//   ....[5]....
        /*0304*/ 	.word	0x00000590
        /*0308*/ 	.word	0x000000ff
        /*030c*/ 	.word	0x00000038
        /*0310*/ 	.short	0x0100
        /*0312*/ 	.byte	0x06
	.zero		1


	//   ....[6]....
        /*0314*/ 	.word	0x000013c0
        /*0318*/ 	.word	0x00000003
        /*031c*/ 	.word	0x00000000
        /*0320*/ 	.short	0x010a
        /*0322*/ 	.byte	0x3f
	.zero		1


	//   ....[7]....
        /*0324*/ 	.word	0x00001400
        /*0328*/ 	.word	0x00000003
        /*032c*/ 	.word	0x00000000
        /*0330*/ 	.short	0x010a
        /*0332*/ 	.byte	0x3f
	.zero		1


	//   ....[8]....
        /*0334*/ 	.word	0x00001600
        /*0338*/ 	.word	0x00000008
        /*033c*/ 	.word	0x00000000
        /*0340*/ 	.short	0x010a
        /*0342*/ 	.byte	0x3f
	.zero		1


	//   ....[9]....
        /*0344*/ 	.word	0x00001f70
        /*0348*/ 	.word	0x00000008
        /*034c*/ 	.word	0x00000000
        /*0350*/ 	.short	0x010a
        /*0352*/ 	.byte	0x3f
	.zero		1


	//   ....[10]....
        /*0354*/ 	.word	0x00002240
        /*0358*/ 	.word	0x0000000d
        /*035c*/ 	.word	0x00000000
        /*0360*/ 	.short	0x010a
        /*0362*/ 	.byte	0x3f
	.zero		1


	//   ....[11]....
        /*0364*/ 	.word	0x00002550
        /*0368*/ 	.word	0x000000ff
        /*036c*/ 	.word	0x00000000
        /*0370*/ 	.short	0x0101
        /*0372*/ 	.byte	0x07
	.zero		1


	//   ....[12]....
        /*0374*/ 	.word	0x00002b80
        /*0378*/ 	.word	0x0000000d
        /*037c*/ 	.word	0x00000000
        /*0380*/ 	.short	0x010a
        /*0382*/ 	.byte	0x3f
	.zero		1


	//   ....[13]....
        /*0384*/ 	.word	0x00003070
        /*0388*/ 	.word	0x000000ff
        /*038c*/ 	.word	0x00000000
        /*0390*/ 	.short	0x0101
        /*0392*/ 	.byte	0x06
	.zero		1


	//   ....[14]....
        /*0394*/ 	.word	0x00003860
        /*0398*/ 	.word	0x000000ff
        /*039c*/ 	.word	0x00000000
        /*03a0*/ 	.short	0x0101
        /*03a2*/ 	.byte	0x04
	.zero		1


	//   ....[15]....
        /*03a4*/ 	.word	0x0000b7c0
        /*03a8*/ 	.word	0x00000024
        /*03ac*/ 	.word	0x00000010
        /*03b0*/ 	.short	0x010a
        /*03b2*/ 	.byte	0x3f
	.zero		1


	//   ....[16]....
        /*03b4*/ 	.word	0x0000c450
        /*03b8*/ 	.word	0x00000003
        /*03bc*/ 	.word	0x00000038
        /*03c0*/ 	.short	0x0101
        /*03c2*/ 	.byte	0x3f
	.zero		1


	//   ....[17]....
        /*03c4*/ 	.word	0x0000cc30
        /*03c8*/ 	.word	0x00000006
        /*03cc*/ 	.word	0x00000000
        /*03d0*/ 	.short	0x010a
        /*03d2*/ 	.byte	0x3f
	.zero		1


	//   ....[18]....
        /*03d4*/ 	.word	0x0000cca0
        /*03d8*/ 	.word	0x00000003
        /*03dc*/ 	.word	0x00000000
        /*03e0*/ 	.short	0x010a
        /*03e2*/ 	.byte	0x3f
	.zero		1


	//   ....[19]....
        /*03e4*/ 	.word	0x0000cd70
        /*03e8*/ 	.word	0x00000003
        /*03ec*/ 	.word	0x00000000
        /*03f0*/ 	.short	0x010a
        /*03f2*/ 	.byte	0x3f
	.zero		1


	//   ....[20]....
        /*03f4*/ 	.word	0x0000cdc0
        /*03f8*/ 	.word	0x00000008
        /*03fc*/ 	.word	0x00000000
        /*0400*/ 	.short	0x010a
        /*0402*/ 	.byte	0x3f
	.zero		1


	//   ....[21]....
        /*0404*/ 	.word	0x0000ce10
        /*0408*/ 	.word	0x0000000d
        /*040c*/ 	.word	0x00000000
        /*0410*/ 	.short	0x010a
        /*0412*/ 	.byte	0x3f
	.zero		1


	//   ....[22]....
        /*0414*/ 	.word	0x0000cee0
        /*0418*/ 	.word	0x00000024
        /*041c*/ 	.word	0x00000010
        /*0420*/ 	.short	0x010a
        /*0422*/ 	.byte	0x3f
	.zero		1


	//   ....[23]....
        /*0424*/ 	.word	0x0000cfb0
        /*0428*/ 	.word	0x00000006
        /*042c*/ 	.word	0x00000000
        /*0430*/ 	.short	0x010a
        /*0432*/ 	.byte	0x3f
	.zero		1


	//----- nvinfo : EIATTR_NUM_MBARRIERS
	.align		4
.L_38:
        /*0434*/ 	.byte	0x03, 0x38
        /*0436*/ 	.short	0x0006


	//----- nvinfo : EIATTR_EXIT_INSTR_OFFSETS
	.align		4
        /*0438*/ 	.byte	0x04, 0x1c
        /*043a*/ 	.short	(.L_40 - .L_39)


	//   ....[0]....
.L_39:
        /*043c*/ 	.word	0x000005e0


	//   ....[1]....
        /*0440*/ 	.word	0x00000ee0


	//   ....[2]....
        /*0444*/ 	.word	0x0000a870


	//   ....[3]....
        /*0448*/ 	.word	0x0000af00


	//   ....[4]....
        /*044c*/ 	.word	0x0000ccf0


	//----- nvinfo : EIATTR_MAX_THREADS
	.align		4
.L_40:
        /*0450*/ 	.byte	0x04, 0x05
        /*0452*/ 	.short	(.L_42 - .L_41)
.L_41:
        /*0454*/ 	.word	0x00000180
        /*0458*/ 	.word	0x00000001
        /*045c*/ 	.word	0x00000001


	//----- nvinfo : EIATTR_CRS_STACK_SIZE
	.align		4
.L_42:
        /*0460*/ 	.byte	0x04, 0x1e
        /*0462*/ 	.short	(.L_44 - .L_43)
.L_43:
        /*0464*/ 	.word	0x00000000


	//----- nvinfo : EIATTR_CBANK_PARAM_SIZE
	.align		4
.L_44:
        /*0468*/ 	.byte	0x03, 0x19
        /*046a*/ 	.short	0x0470


	//----- nvinfo : EIATTR_PARAM_CBANK
	.align		4
        /*046c*/ 	.byte	0x04, 0x0a
        /*046e*/ 	.short	(.L_46 - .L_45)
	.align		4
.L_45:
        /*0470*/ 	.word	index@(.nv.constant0._ZN7cutlass13device_kernelINS_4gemm6kernel13GemmUniversalIN4cute5tupleIJiiiiEEENS1_10collective13CollectiveMmaINS1_39MainloopSm90TmaGmmaRmemAWarpSpecializedILi2ENS5_IJNS4_1CILi1EEESB_SB_EEENS1_35KernelTmaWarpSpecializedCooperativeEEENS5_IJNSA_ILi256EEENSA_ILi128EEENSA_ILi64EEEEEEfNS5_IJSB_llEEEfNS5_IJlSB_lEEENS4_8TiledMMAINS4_8MMA_AtomIJNS4_4SM904GMMA30MMA_64x128x8_F32TF32TF32_RS_TNILNSO_7ScaleInE1ELSQ_1EEEEEENS4_6LayoutINS5_IJNSA_ILi2EEESB_SB_EEENS5_IJSB_NSA_ILi0EEESW_EEEEENS5_IJNS4_10UnderscoreESZ_SZ_EEEEENS4_13SM90_TMA_LOADENS4_14ComposedLayoutINS4_7SwizzleILi1ELi4ELi3EEENS4_18smem_ptr_flag_bitsILi32EEENST_INS5_IJNSA_ILi8EEES18_EEENS5_IJSB_S18_EEEEEEENS4_9Copy_AtomIJNS4_39AutoVectorizingCopyWithAssumedAlignmentILi128EEEfEEENS4_8identityES12_NS13_INS14_ILi3ELi4ELi3EEES17_NST_INS5_IJS18_NSA_ILi32EEEEEENS5_IJS1J_SB_EEEEEEEvS1H_EENS_8epilogue10collective6detail29Sm90TmaWarpSpecializedAdapterINS1Q_15DefaultEpilogueIfSK_SK_NS1P_6thread17LinearCombinationIfLi1EffLNS1U_9ScaleType4KindE0ELNS_15FloatRoundStyleE2EfEENS1_15EpilogueDefaultEEEEEvvEEEEvNT_6ParamsE)
        /*0474*/ 	.short	0x0210
        /*0476*/ 	.short	0x0470


	//----- nvinfo : EIATTR_SW_WAR
	.align		4
.L_46:
        /*0478*/ 	.byte	0x04, 0x36
        /*047a*/ 	.short	(.L_48 - .L_47)
.L_47:
        /*047c*/ 	.word	0x00000008
.L_48:


//--------------------- .nv.callgraph             --------------------------
	.section	.nv.callgraph,"",@"SHT_CUDA_CALLGRAPH"
	.align	4
	.sectionentsize	8
	.align		4
        /*0000*/ 	.word	0x00000000
	.align		4
        /*0004*/ 	.word	0xffffffff
	.align		4
        /*0008*/ 	.word	index@(_ZN7cutlass13device_kernelINS_4gemm6kernel13GemmUniversalIN4cute5tupleIJiiiiEEENS1_10collective13CollectiveMmaINS1_39MainloopSm90TmaGmmaRmemAWarpSpecializedILi2ENS5_IJNS4_1CILi1EEESB_SB_EEENS1_35KernelTmaWarpSpecializedCooperativeEEENS5_IJNSA_ILi256EEENSA_ILi128EEENSA_ILi64EEEEEEfNS5_IJSB_llEEEfNS5_IJlSB_lEEENS4_8TiledMMAINS4_8MMA_AtomIJNS4_4SM904GMMA30MMA_64x128x8_F32TF32TF32_RS_TNILNSO_7ScaleInE1ELSQ_1EEEEEENS4_6LayoutINS5_IJNSA_ILi2EEESB_SB_EEENS5_IJSB_NSA_ILi0EEESW_EEEEENS5_IJNS4_10UnderscoreESZ_SZ_EEEEENS4_13SM90_TMA_LOADENS4_14ComposedLayoutINS4_7SwizzleILi1ELi4ELi3EEENS4_18smem_ptr_flag_bitsILi32EEENST_INS5_IJNSA_ILi8EEES18_EEENS5_IJSB_S18_EEEEEEENS4_9Copy_AtomIJNS4_39AutoVectorizingCopyWithAssumedAlignmentILi128EEEfEEENS4_8identityES12_NS13_INS14_ILi3ELi4ELi3EEES17_NST_INS5_IJS18_NSA_ILi32EEEEEENS5_IJS1J_SB_EEEEEEEvS1H_EENS_8epilogue10collective6detail29Sm90TmaWarpSpecializedAdapterINS1Q_15DefaultEpilogueIfSK_SK_NS1P_6thread17LinearCombinationIfLi1EffLNS1U_9ScaleType4KindE0ELNS_15FloatRoundStyleE2EfEENS1_15EpilogueDefaultEEEEEvvEEEEvNT_6ParamsE)
	.align		4
        /*000c*/ 	.word	index@(__assertfail)
	.align		4
        /*0010*/ 	.word	0x00000000
	.align		4
        /*0014*/ 	.word	0xfffffffe
	.align		4
        /*0018*/ 	.word	0x00000000
	.align		4
        /*001c*/ 	.word	0xfffffffd
	.align		4
        /*0020*/ 	.word	0x00000000
	.align		4
        /*0024*/ 	.word	0xfffffffc


//--------------------- .nv.constant4             --------------------------
	.section	.nv.constant4,"a",@progbits
	.align	8
	.align		8
.nv.constant4:
        /*0000*/ 	.dword	__assertfail
	.align		8
        /*0008*/ 	.dword	__unnamed_1
	.align		8
        /*0010*/ 	.dword	__unnamed_2
	.align		8
        /*0018*/ 	.dword	_ZN40_INTERNAL_ee0e4c39_4_k_cu_71cc688f_187514cuda3std3__45__cpo5beginE
	.align		8
        /*0020*/ 	.dword	_ZN40_INTERNAL_ee0e4c39_4_k_cu_71cc688f_187514cuda3std3__45__cpo3endE
	.align		8
        /*0028*/ 	.dword	_ZN40_INTERNAL_ee0e4c39_4_k_cu_71cc688f_187514cuda3std3__45__cpo6cbeginE
	.align		8
        /*0030*/ 	.dword	_ZN40_INTERNAL_ee0e4c39_4_k_cu_71cc688f_187514cuda3std3__45__cpo4cendE
	.align		8
        /*0038*/ 	.dword	_ZN40_INTERNAL_ee0e4c39_4_k_cu_71cc688f_187514cuda3std3__442_GLOBAL__N__ee0e4c39_4_k_cu_71cc688f_187516ignoreE
	.align		8
        /*0040*/ 	.dword	_ZN40_INTERNAL_ee0e4c39_4_k_cu_71cc688f_187514cuda3std3__419piecewise_constructE
	.align		8
        /*0048*/ 	.dword	_ZN40_INTERNAL_ee0e4c39_4_k_cu_71cc688f_187514cuda3std3__48in_placeE
	.align		8
        /*0050*/ 	.dword	_ZN40_INTERNAL_ee0e4c39_4_k_cu_71cc688f_187514cuda3std6ranges3__45__cpo4swapE
	.align		8
        /*0058*/ 	.dword	_ZN40_INTERNAL_ee0e4c39_4_k_cu_71cc688f_187514cuda3std6ranges3__45__cpo9iter_moveE
	.align		8
        /*0060*/ 	.dword	_ZN40_INTERNAL_ee0e4c39_4_k_cu_71cc688f_187514cute7productE
	.align		8
        /*0068*/ 	.dword	_ZN40_INTERNAL_ee0e4c39_4_k_cu_71cc688f_187514cute1_E
	.align		8
        /*0070*/ 	.dword	$str$24
	.align		8
        /*0078*/ 	.dword	$str$25


//--------------------- .text._ZN7cutlass13device_kernelINS_4gemm6kernel13GemmUniversalIN4cute5tupleIJiiiiEEENS1_10collective13CollectiveMmaINS1_39MainloopSm90TmaGmmaRmemAWarpSpecializedILi2ENS5_IJNS4_1CILi1EEESB_SB_EEENS1_35KernelTmaWarpSpecializedCooperativeEEENS5_IJNSA_ILi256EEENSA_ILi128EEENSA_ILi64EEEEEEfNS5_IJSB_llEEEfNS5_IJlSB_lEEENS4_8TiledMMAINS4_8MMA_AtomIJNS4_4SM904GMMA30MMA_64x128x8_F32TF32TF32_RS_TNILNSO_7ScaleInE1ELSQ_1EEEEEENS4_6LayoutINS5_IJNSA_ILi2EEESB_SB_EEENS5_IJSB_NSA_ILi0EEESW_EEEEENS5_IJNS4_10UnderscoreESZ_SZ_EEEEENS4_13SM90_TMA_LOADENS4_14ComposedLayoutINS4_7SwizzleILi1ELi4ELi3EEENS4_18smem_ptr_flag_bitsILi32EEENST_INS5_IJNSA_ILi8EEES18_EEENS5_IJSB_S18_EEEEEEENS4_9Copy_AtomIJNS4_39AutoVectorizingCopyWithAssumedAlignmentILi128EEEfEEENS4_8identityES12_NS13_INS14_ILi3ELi4ELi3EEES17_NST_INS5_IJS18_NSA_ILi32EEEEEENS5_IJS1J_SB_EEEEEEEvS1H_EENS_8epilogue10collective6detail29Sm90TmaWarpSpecializedAdapterINS1Q_15DefaultEpilogueIfSK_SK_NS1P_6thread17LinearCombinationIfLi1EffLNS1U_9ScaleType4KindE0ELNS_15FloatRoundStyleE2EfEENS1_15EpilogueDefaultEEEEEvvEEEEvNT_6ParamsE --------------------------
	.section	.text._ZN7cutlass13device_kernelINS_4gemm6kernel13GemmUniversalIN4cute5tupleIJiiiiEEENS1_10collective13CollectiveMmaINS1_39MainloopSm90TmaGmmaRmemAWarpSpecializedILi2ENS5_IJNS4_1CILi1EEESB_SB_EEENS1_35KernelTmaWarpSpecializedCooperativeEEENS5_IJNSA_ILi256EEENSA_ILi128EEENSA_ILi64EEEEEEfNS5_IJSB_llEEEfNS5_IJlSB_lEEENS4_8TiledMMAINS4_8MMA_AtomIJNS4_4SM904GMMA30MMA_64x128x8_F32TF32TF32_RS_TNILNSO_7ScaleInE1ELSQ_1EEEEEENS4_6LayoutINS5_IJNSA_ILi2EEESB_SB_EEENS5_IJSB_NSA_ILi0EEESW_EEEEENS5_IJNS4_10UnderscoreESZ_SZ_EEEEENS4_13SM90_TMA_LOADENS4_14ComposedLayoutINS4_7SwizzleILi1ELi4ELi3EEENS4_18smem_ptr_flag_bitsILi32EEENST_INS5_IJNSA_ILi8EEES18_EEENS5_IJSB_S18_EEEEEEENS4_9Copy_AtomIJNS4_39AutoVectorizingCopyWithAssumedAlignmentILi128EEEfEEENS4_8identityES12_NS13_INS14_ILi3ELi4ELi3EEES17_NST_INS5_IJS18_NSA_ILi32EEEEEENS5_IJS1J_SB_EEEEEEEvS1H_EENS_8epilogue10collective6detail29Sm90TmaWarpSpecializedAdapterINS1Q_15DefaultEpilogueIfSK_SK_NS1P_6thread17LinearCombinationIfLi1EffLNS1U_9ScaleType4KindE0ELNS_15FloatRoundStyleE2EfEENS1_15EpilogueDefaultEEEEEvvEEEEvNT_6ParamsE,"ax",@progbits
	.align	128
.text._ZN7cutlass13device_kernelINS_4gemm6kernel13GemmUniversalIN4cute5tupleIJiiiiEEENS1_10collective13CollectiveMmaINS1_39MainloopSm90TmaGmmaRmemAWarpSpecializedILi2ENS5_IJNS4_1CILi1EEESB_SB_EEENS1_35KernelTmaWarpSpecializedCooperativeEEENS5_IJNSA_ILi256EEENSA_ILi128EEENSA_ILi64EEEEEEfNS5_IJSB_llEEEfNS5_IJlSB_lEEENS4_8TiledMMAINS4_8MMA_AtomIJNS4_4SM904GMMA30MMA_64x128x8_F32TF32TF32_RS_TNILNSO_7ScaleInE1ELSQ_1EEEEEENS4_6LayoutINS5_IJNSA_ILi2EEESB_SB_EEENS5_IJSB_NSA_ILi0EEESW_EEEEENS5_IJNS4_10UnderscoreESZ_SZ_EEEEENS4_13SM90_TMA_LOADENS4_14ComposedLayoutINS4_7SwizzleILi1ELi4ELi3EEENS4_18smem_ptr_flag_bitsILi32EEENST_INS5_IJNSA_ILi8EEES18_EEENS5_IJSB_S18_EEEEEEENS4_9Copy_AtomIJNS4_39AutoVectorizingCopyWithAssumedAlignmentILi128EEEfEEENS4_8identityES12_NS13_INS14_ILi3ELi4ELi3EEES17_NST_INS5_IJS18_NSA_ILi32EEEEEENS5_IJS1J_SB_EEEEEEEvS1H_EENS_8epilogue10collective6detail29Sm90TmaWarpSpecializedAdapterINS1Q_15DefaultEpilogueIfSK_SK_NS1P_6thread17LinearCombinationIfLi1EffLNS1U_9ScaleType4KindE0ELNS_15FloatRoundStyleE2EfEENS1_15EpilogueDefaultEEEEEvvEEEEvNT_6ParamsE:
        .type           _ZN7cutlass13device_kernelINS_4gemm6kernel13GemmUniversalIN4cute5tupleIJiiiiEEENS1_10collective13CollectiveMmaINS1_39MainloopSm90TmaGmmaRmemAWarpSpecializedILi2ENS5_IJNS4_1CILi1EEESB_SB_EEENS1_35KernelTmaWarpSpecializedCooperativeEEENS5_IJNSA_ILi256EEENSA_ILi128EEENSA_ILi64EEEEEEfNS5_IJSB_llEEEfNS5_IJlSB_lEEENS4_8TiledMMAINS4_8MMA_AtomIJNS4_4SM904GMMA30MMA_64x128x8_F32TF32TF32_RS_TNILNSO_7ScaleInE1ELSQ_1EEEEEENS4_6LayoutINS5_IJNSA_ILi2EEESB_SB_EEENS5_IJSB_NSA_ILi0EEESW_EEEEENS5_IJNS4_10UnderscoreESZ_SZ_EEEEENS4_13SM90_TMA_LOADENS4_14ComposedLayoutINS4_7SwizzleILi1ELi4ELi3EEENS4_18smem_ptr_flag_bitsILi32EEENST_INS5_IJNSA_ILi8EEES18_EEENS5_IJSB_S18_EEEEEEENS4_9Copy_AtomIJNS4_39AutoVectorizingCopyWithAssumedAlignmentILi128EEEfEEENS4_8identityES12_NS13_INS14_ILi3ELi4ELi3EEES17_NST_INS5_IJS18_NSA_ILi32EEEEEENS5_IJS1J_SB_EEEEEEEvS1H_EENS_8epilogue10collective6detail29Sm90TmaWarpSpecializedAdapterINS1Q_15DefaultEpilogueIfSK_SK_NS1P_6thread17LinearCombinationIfLi1EffLNS1U_9ScaleType4KindE0ELNS_15FloatRoundStyleE2EfEENS1_15EpilogueDefaultEEEEEvvEEEEvNT_6ParamsE,@function
        .size           _ZN7cutlass13device_kernelINS_4gemm6kernel13GemmUniversalIN4cute5tupleIJiiiiEEENS1_10collective13CollectiveMmaINS1_39MainloopSm90TmaGmmaRmemAWarpSpecializedILi2ENS5_IJNS4_1CILi1EEESB_SB_EEENS1_35KernelTmaWarpSpecializedCooperativeEEENS5_IJNSA_ILi256EEENSA_ILi128EEENSA_ILi64EEEEEEfNS5_IJSB_llEEEfNS5_IJlSB_lEEENS4_8TiledMMAINS4_8MMA_AtomIJNS4_4SM904GMMA30MMA_64x128x8_F32TF32TF32_RS_TNILNSO_7ScaleInE1ELSQ_1EEEEEENS4_6LayoutINS5_IJNSA_ILi2EEESB_SB_EEENS5_IJSB_NSA_ILi0EEESW_EEEEENS5_IJNS4_10UnderscoreESZ_SZ_EEEEENS4_13SM90_TMA_LOADENS4_14ComposedLayoutINS4_7SwizzleILi1ELi4ELi3EEENS4_18smem_ptr_flag_bitsILi32EEENST_INS5_IJNSA_ILi8EEES18_EEENS5_IJSB_S18_EEEEEEENS4_9Copy_AtomIJNS4_39AutoVectorizingCopyWithAssumedAlignmentILi128EEEfEEENS4_8identityES12_NS13_INS14_ILi3ELi4ELi3EEES17_NST_INS5_IJS18_NSA_ILi32EEEEEENS5_IJS1J_SB_EEEEEEEvS1H_EENS_8epilogue10collective6detail29Sm90TmaWarpSpecializedAdapterINS1Q_15DefaultEpilogueIfSK_SK_NS1P_6thread17LinearCombinationIfLi1EffLNS1U_9ScaleType4KindE0ELNS_15FloatRoundStyleE2EfEENS1_15EpilogueDefaultEEEEEvvEEEEvNT_6ParamsE,(.L_x_331 - _ZN7cutlass13device_kernelINS_4gemm6kernel13GemmUniversalIN4cute5tupleIJiiiiEEENS1_10collective13CollectiveMmaINS1_39MainloopSm90TmaGmmaRmemAWarpSpecializedILi2ENS5_IJNS4_1CILi1EEESB_SB_EEENS1_35KernelTmaWarpSpecializedCooperativeEEENS5_IJNSA_ILi256EEENSA_ILi128EEENSA_ILi64EEEEEEfNS5_IJSB_llEEEfNS5_IJlSB_lEEENS4_8TiledMMAINS4_8MMA_AtomIJNS4_4SM904GMMA30MMA_64x128x8_F32TF32TF32_RS_TNILNSO_7ScaleInE1ELSQ_1EEEEEENS4_6LayoutINS5_IJNSA_ILi2EEESB_SB_EEENS5_IJSB_NSA_ILi0EEESW_EEEEENS5_IJNS4_10UnderscoreESZ_SZ_EEEEENS4_13SM90_TMA_LOADENS4_14ComposedLayoutINS4_7SwizzleILi1ELi4ELi3EEENS4_18smem_ptr_flag_bitsILi32EEENST_INS5_IJNSA_ILi8EEES18_EEENS5_IJSB_S18_EEEEEEENS4_9Copy_AtomIJNS4_39AutoVectorizingCopyWithAssumedAlignmentILi128EEEfEEENS4_8identityES12_NS13_INS14_ILi3ELi4ELi3EEES17_NST_INS5_IJS18_NSA_ILi32EEEEEENS5_IJS1J_SB_EEEEEEEvS1H_EENS_8epilogue10collective6detail29Sm90TmaWarpSpecializedAdapterINS1Q_15DefaultEpilogueIfSK_SK_NS1P_6thread17LinearCombinationIfLi1EffLNS1U_9ScaleType4KindE0ELNS_15FloatRoundStyleE2EfEENS1_15EpilogueDefaultEEEEEvvEEEEvNT_6ParamsE)
        .other          _ZN7cutlass13device_kernelINS_4gemm6kernel13GemmUniversalIN4cute5tupleIJiiiiEEENS1_10collective13CollectiveMmaINS1_39MainloopSm90TmaGmmaRmemAWarpSpecializedILi2ENS5_IJNS4_1CILi1EEESB_SB_EEENS1_35KernelTmaWarpSpecializedCooperativeEEENS5_IJNSA_ILi256EEENSA_ILi128EEENSA_ILi64EEEEEEfNS5_IJSB_llEEEfNS5_IJlSB_lEEENS4_8TiledMMAINS4_8MMA_AtomIJNS4_4SM904GMMA30MMA_64x128x8_F32TF32TF32_RS_TNILNSO_7ScaleInE1ELSQ_1EEEEEENS4_6LayoutINS5_IJNSA_ILi2EEESB_SB_EEENS5_IJSB_NSA_ILi0EEESW_EEEEENS5_IJNS4_10UnderscoreESZ_SZ_EEEEENS4_13SM90_TMA_LOADENS4_14ComposedLayoutINS4_7SwizzleILi1ELi4ELi3EEENS4_18smem_ptr_flag_bitsILi32EEENST_INS5_IJNSA_ILi8EEES18_EEENS5_IJSB_S18_EEEEEEENS4_9Copy_AtomIJNS4_39AutoVectorizingCopyWithAssumedAlignmentILi128EEEfEEENS4_8identityES12_NS13_INS14_ILi3ELi4ELi3EEES17_NST_INS5_IJS18_NSA_ILi32EEEEEENS5_IJS1J_SB_EEEEEEEvS1H_EENS_8epilogue10collective6detail29Sm90TmaWarpSpecializedAdapterINS1Q_15DefaultEpilogueIfSK_SK_NS1P_6thread17LinearCombinationIfLi1EffLNS1U_9ScaleType4KindE0ELNS_15FloatRoundStyleE2EfEENS1_15EpilogueDefaultEEEEEvvEEEEvNT_6ParamsE,@"STO_CUDA_ENTRY STV_DEFAULT"
_ZN7cutlass13device_kernelINS_4gemm6kernel13GemmUniversalIN4cute5tupleIJiiiiEEENS1_10collective13CollectiveMmaINS1_39MainloopSm90TmaGmmaRmemAWarpSpecializedILi2ENS5_IJNS4_1CILi1EEESB_SB_EEENS1_35KernelTmaWarpSpecializedCooperativeEEENS5_IJNSA_ILi256EEENSA_ILi128EEENSA_ILi64EEEEEEfNS5_IJSB_llEEEfNS5_IJlSB_lEEENS4_8TiledMMAINS4_8MMA_AtomIJNS4_4SM904GMMA30MMA_64x128x8_F32TF32TF32_RS_TNILNSO_7ScaleInE1ELSQ_1EEEEEENS4_6LayoutINS5_IJNSA_ILi2EEESB_SB_EEENS5_IJSB_NSA_ILi0EEESW_EEEEENS5_IJNS4_10UnderscoreESZ_SZ_EEEEENS4_13SM90_TMA_LOADENS4_14ComposedLayoutINS4_7SwizzleILi1ELi4ELi3EEENS4_18smem_ptr_flag_bitsILi32EEENST_INS5_IJNSA_ILi8EEES18_EEENS5_IJSB_S18_EEEEEEENS4_9Copy_AtomIJNS4_39AutoVectorizingCopyWithAssumedAlignmentILi128EEEfEEENS4_8identityES12_NS13_INS14_ILi3ELi4ELi3EEES17_NST_INS5_IJS18_NSA_ILi32EEEEEENS5_IJS1J_SB_EEEEEEEvS1H_EENS_8epilogue10collective6detail29Sm90TmaWarpSpecializedAdapterINS1Q_15DefaultEpilogueIfSK_SK_NS1P_6thread17LinearCombinationIfLi1EffLNS1U_9ScaleType4KindE0ELNS_15FloatRoundStyleE2EfEENS1_15EpilogueDefaultEEEEEvvEEEEvNT_6ParamsE:
[----:B------:R-:W0:Y:S02]  /*0000*/  LDC R1, c[0x0][0x28] ;  /* 0x00000a00ff017b82 */ /* 0x000e240000000800 */
[----:B0-----:R-:W-:Y:S01]  /*0010*/  VIADD R1, R1, 0xffffffb8 ;  /* 0xffffffb801017836 */ /* 0x001fe20000000000 */
[----:B------:R-:W0:Y:S01]  /*0020*/  S2R R2, SR_TID.X ;  /* 0x0000000000027919 */ /* 0x000e220000002100 */
[----:B------:R-:W-:Y:S01]  /*0030*/  ELECT P0, URZ, PT ;  /* 0x00000000003f782f */ /* 0x000fe20003800000 */
[----:B------:R-:W-:Y:S01]  /*0040*/  BSSY B0, `(.L_x_0) ;  /* 0x000000f000007945 */ /* 0x000fe20003800000 */
[--C-:B0-----:R-:W-:Y:S02]  /*0050*/  SHF.R.U32.HI R0, RZ, 0x5, R2.reuse ;  /* 0x00000005ff007819 */ /* 0x101fe40000011602 */
[----:B------:R-:W-:-:S03]  /*0060*/  SHF.R.U32.HI R19, RZ, 0x7, R2 ;  /* 0x00000007ff137819 */ /* 0x000fc60000011602 */
[----:B------:R-:W0:Y:S04]  /*0070*/  SHFL.IDX PT, R3, R0, RZ, 0x1f ;  /* 0x00001fff00037589 */ /* 0x000e2800000e0000 */
[----:B------:R1:W2:Y:S01]  /*0080*/  SHFL.IDX PT, R5, R19, RZ, 0x1f ;  /* 0x00001fff13057589 */ /* 0x0002a200000e0000 */
[----:B0-----:R-:W-:-:S13]  /*0090*/  ISETP.NE.OR P0, PT, R3, RZ, !P0 ;  /* 0x000000ff0300720c */ /* 0x001fda0004705670 */
[----:B-12---:R-:W-:Y:S05]  /*00a0*/  @P0 BRA `(.L_x_1) ;  /* 0x0000000000200947 */ /* 0x006fea0003800000 */
[----:B------:R-:W-:Y:S02]  /*00b0*/  ULDC.64 UR4, c[0x0][0x198] ;  /* 0x0000660000047ab9 */ /* 0x000fe40000000a00 */
[----:B------:R-:W-:Y:S02]  /*00c0*/  UIADD3 UR6, UP0, UR4, 0xf0, URZ ;  /* 0x000000f004067890 */ /* 0x000fe4000ff1e03f */
[----:B------:R-:W-:Y:S02]  /*00d0*/  UIADD3 UR4, UP1, UR4, 0x1f0, URZ ;  /* 0x000001f004047890 */ /* 0x000fe4000ff3e03f */
[----:B------:R-:W-:Y:S02]  /*00e0*/  UIADD3.X UR7, URZ, UR5, URZ, UP0, !UPT ;  /* 0x000000053f077290 */ /* 0x000fe400087fe43f */
[----:B------:R-:W-:-:S07]  /*00f0*/  UIADD3.X UR5, URZ, UR5, URZ, UP1, !UPT ;  /* 0x000000053f057290 */ /* 0x000fce0008ffe43f */
[----:B------:R0:W-:Y:S02]  /*0100*/  UTMACCTL.PF [UR6] ;  /* 0x00000000060079b9 */ /* 0x0001e40008040000 */
[----:B------:R0:W-:Y:S02]  /*0110*/  UTMACCTL.PF [UR4] ;  /* 0x00000000040079b9 */ /* 0x0001e40008040000 */
[----:B0-----:R-:W-:Y:S01]  /*0120*/  NOP ;  /* 0x0000000000007918 */ /* 0x001fe20000000000 */
.L_x_1:
[----:B------:R-:W-:Y:S05]  /*0130*/  BSYNC B0 ;  /* 0x0000000000007941 */ /* 0x000fea0003800000 */
.L_x_0:
[----:B------:R-:W0:Y:S02]  /*0140*/  SHFL.IDX PT, R2, R0, RZ, 0x1f ;  /* 0x00001fff00027589 */ /* 0x000e2400000e0000 */
[----:B0-----:R-:W-:-:S13]  /*0150*/  ISETP.NE.AND P0, PT, R2, RZ, PT ;  /* 0x000000ff0200720c */ /* 0x001fda0003f05270 */
[----:B------:R-:W-:Y:S05]  /*0160*/  @P0 BRA `(.L_x_2) ;  /* 0x0000000000480947 */ /* 0x000fea0003800000 */
[----:B------:R-:W0:Y:S01]  /*0170*/  S2UR UR8, SR_CgaCtaId ;  /* 0x00000000000879c3 */ /* 0x000e220000008800 */
[----:B------:R-:W-:Y:S01]  /*0180*/  UMOV UR4, 0x400 ;  /* 0x0000040000047882 */ /* 0x000fe20000000000 */
[----:B------:R-:W-:Y:S01]  /*0190*/  UMOV UR5, 0x1 ;  /* 0x0000000100057882 */ /* 0x000fe20000000000 */
[----:B------:R-:W-:Y:S01]  /*01a0*/  UMOV UR6, 0x100 ;  /* 0x0000010000067882 */ /* 0x000fe20000000000 */
[----:B------:R-:W-:Y:S01]  /*01b0*/  ELECT P0, URZ, PT ;  /* 0x00000000003f782f */ /* 0x000fe20003800000 */
[----:B------:R-:W-:-:S04]  /*01c0*/  UIADD3 UR6, -UR6, 0x100000, URZ ;  /* 0x0010000006067890 */ /* 0x000fc8000fffe13f */
[----:B------:R-:W-:Y:S02]  /*01d0*/  USHF.L.U32 UR7, UR6, 0xb, URZ ;  /* 0x0000000b06077899 */ /* 0x000fe4000800063f */
[----:B------:R-:W-:Y:S02]  /*01e0*/  USHF.L.U32 UR6, UR6, 0x1, URZ ;  /* 0x0000000106067899 */ /* 0x000fe4000800063f */
[----:B0-----:R-:W-:Y:S02]  /*01f0*/  ULEA UR8, UR8, UR4, 0x18 ;  /* 0x0000000408087291 */ /* 0x001fe4000f8ec03f */
[----:B------:R-:W-:-:S04]  /*0200*/  UIADD3 UR4, -UR5, 0x100000, URZ ;  /* 0x0010000005047890 */ /* 0x000fc8000fffe13f */
[----:B------:R-:W-:Y:S02]  /*0210*/  USHF.L.U32 UR5, UR4, 0xb, URZ ;  /* 0x0000000b04057899 */ /* 0x000fe4000800063f */
[----:B------:R-:W-:Y:S01]  /*0220*/  USHF.L.U32 UR4, UR4, 0x1, URZ ;  /* 0x0000000104047899 */ /* 0x000fe2000800063f */
[----:B------:R-:W0:Y:S11]  /*0230*/  FENCE.VIEW.ASYNC.S ;  /* 0x00000000000073c6 */ /* 0x000e360000000000 */
[----:B0-----:R0:W1:Y:S01]  /*0240*/  SYNCS.EXCH.64 URZ, [UR8], UR4 ;  /* 0x00000004083f75b2 */ /* 0x0010620008000100 */
[----:B------:R0:W2:Y:S01]  /*0250*/  SYNCS.EXCH.64 URZ, [UR8+0x10], UR6 ;  /* 0x00001006083f75b2 */ /* 0x0000a20008000100 */
[----:B------:R0:W3:Y:S01]  /*0260*/  SYNCS.EXCH.64 URZ, [UR8+0x8], UR4 ;  /* 0x00000804083f75b2 */ /* 0x0000e20008000100 */
[----:B------:R0:W4:Y:S01]  /*0270*/  SYNCS.EXCH.64 URZ, [UR8+0x18], UR6 ;  /* 0x00001806083f75b2 */ /* 0x0001220008000100 */
[----:B------:R-:W-:Y:S01]  /*0280*/  NOP ;  /* 0x0000000000007918 */ /* 0x000fe20000000000 */
.L_x_2:
[----:B------:R-:W5:Y:S01]  /*0290*/  SHFL.IDX PT, R0, R0, RZ, 0x1f ;  /* 0x00001fff00007589 */ /* 0x000f6200000e0000 */
[----:B------:R-:W1:Y:S01]  /*02a0*/  LDC R2, c[0x0][0x65c] ;  /* 0x00019700ff027b82 */ /* 0x000e620000000800 */
[----:B------:R-:W-:Y:S02]  /*02b0*/  ELECT P0, URZ, PT ;  /* 0x00000000003f782f */ /* 0x000fe40003800000 */
[----:B------:R-:W-:Y:S01]  /*02c0*/  SHF.R.S32.HI R6, RZ, 0x1f, R3 ;  /* 0x0000001fff067819 */ /* 0x000fe20000011403 */
[----:B------:R-:W2:Y:S01]  /*02d0*/  S2R R4, SR_CTAID.Y ;  /* 0x0000000000047919 */ /* 0x000ea20000002600 */
[----:B0-----:R-:W-:Y:S01]  /*02e0*/  UMOV UR4, 0x20 ;  /* 0x0000002000047882 */ /* 0x001fe20000000000 */
[C---:B------:R-:W-:Y:S01]  /*02f0*/  ISETP.NE.AND P2, PT, R5.reuse, RZ, PT ;  /* 0x000000ff0500720c */ /* 0x040fe20003f45270 */
[----:B------:R-:W-:Y:S01]  /*0300*/  VIADD R10, R5, 0xffffffff ;  /* 0xffffffff050a7836 */ /* 0x000fe20000000000 */
[----:B------:R-:W-:Y:S01]  /*0310*/  LEA.HI R6, R6, R3, RZ, 0x2 ;  /* 0x0000000306067211 */ /* 0x000fe200078f10ff */
[----:B------:R-:W-:Y:S01]  /*0320*/  NOP ;  /* 0x0000000000007918 */ /* 0x000fe20000000000 */
[----:B------:R-:W-:-:S02]  /*0330*/  NOP ;  /* 0x0000000000007918 */ /* 0x000fc40000000000 */
[----:B------:R-:W-:Y:S02]  /*0340*/  ISETP.GE.U32.AND P1, PT, R10, 0x2, PT ;  /* 0x000000020a00780c */ /* 0x000fe40003f26070 */
[----:B-----5:R-:W-:Y:S02]  /*0350*/  ISETP.NE.OR P0, PT, R0, RZ, !P0 ;  /* 0x000000ff0000720c */ /* 0x020fe40004705670 */
[----:B-1----:R-:W-:Y:S02]  /*0360*/  ISETP.NE.AND P3, PT, R2, 0x1, PT ;  /* 0x000000010200780c */ /* 0x002fe40003f65270 */
[----:B------:R-:W0:Y:S01]  /*0370*/  S2R R2, SR_CTAID.X ;  /* 0x0000000000027919 */ /* 0x000e220000002500 */
[----:B------:R-:W-:-:S05]  /*0380*/  LOP3.LUT R0, R6, 0xfffffffc, RZ, 0xc0, !PT ;  /* 0xfffffffc06007812 */ /* 0x000fca00078ec0ff */
[----:B------:R-:W-:Y:S02]  /*0390*/  IMAD.IADD R0, R3, 0x1, -R0 ;  /* 0x0000000103007824 */ /* 0x000fe400078e0a00 */
[----:B------:R-:W-:Y:S01]  /*03a0*/  IMAD.MOV.U32 R3, RZ, RZ, RZ ;  /* 0x000000ffff037224 */ /* 0x000fe200078e00ff */
[----:B------:R-:W-:Y:S01]  /*03b0*/  VOTEU.ALL UP0, P0 ;  /* 0x00000000003f7886 */ /* 0x000fe20000000000 */
[----:B------:R-:W-:Y:S01]  /*03c0*/  VOTEU.ALL UP1, P0 ;  /* 0x00000000003f7886 */ /* 0x000fe20000020000 */
[----:B------:R-:W0:Y:S01]  /*03d0*/  @P3 LDC R9, c[0x0][0x10] ;  /* 0x00000400ff093b82 */ /* 0x000e220000000800 */
[----:B------:R-:W-:Y:S01]  /*03e0*/  @P3 MOV R7, RZ ;  /* 0x000000ff00073202 */ /* 0x000fe20000000f00 */
[----:B--2---:R-:W-:Y:S01]  /*03f0*/  @P3 IMAD.MOV.U32 R6, RZ, RZ, R4 ;  /* 0x000000ffff063224 */ /* 0x004fe200078e0004 */
[----:B------:R-:W-:Y:S01]  /*0400*/  @!UP0 UMOV UR6, 0x400 ;  /* 0x0000040000068882 */ /* 0x000fe20000000000 */
[----:B------:R-:W-:-:S04]  /*0410*/  @!UP0 UIADD3 UR4, -UR4, 0x100000, URZ ;  /* 0x0010000004048890 */ /* 0x000fc8000fffe13f */
[----:B------:R-:W-:Y:S02]  /*0420*/  @!UP0 USHF.L.U32 UR5, UR4, 0xb, URZ ;  /* 0x0000000b04058899 */ /* 0x000fe4000800063f */
[----:B------:R-:W-:Y:S01]  /*0430*/  @!UP0 USHF.L.U32 UR4, UR4, 0x1, URZ ;  /* 0x0000000104048899 */ /* 0x000fe2000800063f */
[----:B------:R-:W1:Y:S08]  /*0440*/  @!UP0 S2UR UR7, SR_CgaCtaId ;  /* 0x00000000000789c3 */ /* 0x000e700000008800 */
[----:B------:R-:W2:Y:S01]  /*0450*/  @!P3 LDC R11, c[0x0][0xc] ;  /* 0x00000300ff0bbb82 */ /* 0x000ea20000000800 */
[----:B0-----:R-:W-:-:S03]  /*0460*/  @P3 IMAD.WIDE.U32 R8, R2, R9, R6 ;  /* 0x0000000902083225 */ /* 0x001fc600078e0006 */
[----:B------:R-:W-:Y:S01]  /*0470*/  @P3 MOV R12, R8 ;  /* 0x00000008000c3202 */ /* 0x000fe20000000f00 */
[----:B-1----:R-:W-:Y:S01]  /*0480*/  @!UP0 ULEA UR6, UR7, UR6, 0x18 ;  /* 0x0000000607068291 */ /* 0x002fe2000f8ec03f */
[----:B------:R-:W-:Y:S01]  /*0490*/  VOTEU.ALL UP0, P0 ;  /* 0x00000000003f7886 */ /* 0x000fe20000000000 */
[----:B------:R-:W-:-:S04]  /*04a0*/  ISETP.NE.AND P0, PT, R0, 0x3, PT ;  /* 0x000000030000780c */ /* 0x000fc80003f05270 */
[----:B------:R-:W-:Y:S01]  /*04b0*/  ISETP.EQ.OR P0, PT, R0, RZ, !P0 ;  /* 0x000000ff0000720c */ /* 0x000fe20004702670 */
[----:B--2---:R-:W-:-:S03]  /*04c0*/  @!P3 IMAD.WIDE.U32 R6, R11, R4, R2 ;  /* 0x000000040b06b225 */ /* 0x004fc600078e0002 */
[----:B------:R-:W-:Y:S01]  /*04d0*/  ISETP.EQ.AND P0, PT, R5, RZ, P0 ;  /* 0x000000ff0500720c */ /* 0x000fe20000702270 */
[----:B------:R-:W-:Y:S01]  /*04e0*/  @P3 IMAD.MOV.U32 R5, RZ, RZ, RZ ;  /* 0x000000ffff053224 */ /* 0x000fe200078e00ff */
[----:B------:R-:W0:Y:S02]  /*04f0*/  FENCE.VIEW.ASYNC.S ;  /* 0x00000000000073c6 */ /* 0x000e240000000000 */
[----:B0-----:R0:W3:Y:S01]  /*0500*/  @!UP0 SYNCS.EXCH.64 URZ, [UR6+0x30], UR4 ;  /* 0x00003004063f85b2 */ /* 0x0010e20008000100 */
[----:B------:R-:W-:Y:S02]  /*0510*/  @!P3 IMAD.MOV.U32 R12, RZ, RZ, R6 ;  /* 0x000000ffff0cb224 */ /* 0x000fe400078e0006 */
[----:B------:R-:W-:Y:S01]  /*0520*/  @P3 IMAD.IADD R20, R9, 0x1, R5 ;  /* 0x0000000109143824 */ /* 0x000fe200078e0205 */
[----:B------:R-:W-:Y:S01]  /*0530*/  SEL R5, RZ, 0x1, !P0 ;  /* 0x00000001ff057807 */ /* 0x000fe20004000000 */
[----:B------:R-:W-:Y:S01]  /*0540*/  @!P3 IMAD.MOV.U32 R20, RZ, RZ, R7 ;  /* 0x000000ffff14b224 */ /* 0x000fe200078e0007 */
[----:B------:R0:W-:Y:S02]  /*0550*/  STL [R1+0x1c], R12 ;  /* 0x00001c0c01007387 */ /* 0x0001e40000100800 */
[----:B------:R-:W-:-:S02]  /*0560*/  SEL R5, R5, 0x2, P1 ;  /* 0x0000000205057807 */ /* 0x000fc40000800000 */
[----:B------:R0:W-:Y:S04]  /*0570*/  STL [R1+0x18], R20 ;  /* 0x0000181401007387 */ /* 0x0001e80000100800 */
[----:B------:R0:W-:Y:S01]  /*0580*/  STL [R1+0x14], R5 ;  /* 0x0000140501007387 */ /* 0x0001e20000100800 */
[----:B------:R0:W3:Y:S01]  /*0590*/  @!UP1 SYNCS.EXCH.64 URZ, [UR6+0x38], UR4 ;  /* 0x00003804063f95b2 */ /* 0x0000e20008000100 */
[----:B------:R-:W-:Y:S01]  /*05a0*/  NOP ;  /* 0x0000000000007918 */ /* 0x000fe20000000000 */
[----:B---34-:R-:W-:Y:S06]  /*05b0*/  BAR.SYNC.DEFER_BLOCKING 0x0 ;  /* 0x0000000000007b1d */ /* 0x018fec0000010000 */
[----:B------:R-:W-:Y:S05]  /*05c0*/  @!P2 BRA `(.L_x_3) ;  /* 0x000000a000aca947 */ /* 0x000fea0003800000 */
[----:B------:R-:W-:-:S13]  /*05d0*/  ISETP.GT.U32.AND P0, PT, R10, 0x1, PT ;  /* 0x000000010a00780c */ /* 0x000fda0003f04070 */
[----:B0-----:R-:W-:Y:S05]  /*05e0*/  @P0 EXIT ;  /* 0x000000000000094d */ /* 0x001fea0003800000 */
[----:B------:R-:W-:Y:S01]  /*05f0*/  ULDC.64 UR4, c[0x0][0x650] ;  /* 0x0001940000047ab9 */ /* 0x000fe20000000a00 */
[----:B------:R-:W-:Y:S01]  /*0600*/  PRMT R0, RZ, 0x7610, R0 ;  /* 0x00007610ff007816 */ /* 0x000fe20000000000 */
[----:B------:R-:W-:Y:S01]  /*0610*/  IMAD.MOV.U32 R16, RZ, RZ, -0x1 ;  /* 0xffffffffff107424 */ /* 0x000fe200078e00ff */
[----:B------:R-:W-:Y:S01]  /*0620*/  ISETP.GE.U32.AND P0, PT, R12, UR4, PT ;  /* 0x000000040c007c0c */ /* 0x000fe2000bf06070 */
[----:B------:R-:W-:Y:S01]  /*0630*/  IMAD.MOV.U32 R17, RZ, RZ, -0x1 ;  /* 0xffffffffff117424 */ /* 0x000fe200078e00ff */
[----:B------:R-:W-:Y:S02]  /*0640*/  MOV R18, 0xffffffff ;  /* 0xffffffff00127802 */ /* 0x000fe40000000f00 */
[----:B------:R-:W-:-:S13]  /*0650*/  ISETP.GE.U32.AND.EX P0, PT, R20, UR5, PT, P0 ;  /* 0x0000000514007c0c */ /* 0x000fda000bf06100 */
[----:B------:R-:W-:Y:S05]  /*0660*/  @P0 BRA `(.L_x_4) ;  /* 0x0000000400640947 */ /* 0x000fea0003800000 */
[----:B------:R-:W0:Y:S01]  /*0670*/  LDC.64 R14, c[0x0][0x628] ;  /* 0x00018a00ff0e7b82 */ /* 0x000e220000000a00 */
[----:B------:R-:W-:Y:S01]  /*0680*/  IMAD.MOV.U32 R6, RZ, RZ, R12 ;  /* 0x000000ffff067224 */ /* 0x000fe200078e000c */
[----:B------:R-:W-:-:S06]  /*0690*/  MOV R7, R20 ;  /* 0x0000001400077202 */ /* 0x000fcc0000000f00 */
[----:B------:R-:W1:Y:S08]  /*06a0*/  LDC R0, c[0x0][0x630] ;  /* 0x00018c00ff007b82 */ /* 0x000e700000000800 */
[----:B------:R-:W2:Y:S01]  /*06b0*/  LDC.64 R16, c[0x0][0x620] ;  /* 0x00018800ff107b82 */ /* 0x000ea20000000a00 */
[----:B0-----:R-:W-:-:S04]  /*06c0*/  ISETP.NE.U32.AND P0, PT, R14, RZ, PT ;  /* 0x000000ff0e00720c */ /* 0x001fc80003f05070 */
[----:B------:R-:W-:-:S13]  /*06d0*/  ISETP.NE.AND.EX P0, PT, R15, RZ, PT, P0 ;  /* 0x000000ff0f00720c */ /* 0x000fda0003f05300 */
[----:B-12---:R-:W-:Y:S05]  /*06e0*/  @!P0 BRA `(.L_x_5) ;  /* 0x0000000000288947 */ /* 0x006fea0003800000 */
[----:B------:R-:W0:Y:S02]  /*06f0*/  LDC R5, c[0x0][0x634] ;  /* 0x00018d00ff057b82 */ /* 0x000e240000000800 */
[----:B0-----:R-:W-:-:S05]  /*0700*/  IADD3 R5, P0, R12, R5, RZ ;  /* 0x000000050c057210 */ /* 0x001fca0007f1e0ff */
[----:B------:R-:W-:-:S04]  /*0710*/  IMAD.X R13, RZ, RZ, R20, P0 ;  /* 0x000000ffff0d7224 */ /* 0x000fc800000e0614 */
[----:B------:R-:W-:-:S04]  /*0720*/  IMAD.WIDE.U32 R6, R13, R14, RZ ;  /* 0x0000000e0d067225 */ /* 0x000fc800078e00ff */
[----:B------:R-:W-:-:S04]  /*0730*/  IMAD.WIDE.U32 R8, P0, R5, R15, R6 ;  /* 0x0000000f05087225 */ /* 0x000fc80007800006 */
[----:B------:R-:W-:-:S04]  /*0740*/  IMAD.WIDE.U32 R6, R5, R14, RZ ;  /* 0x0000000e05067225 */ /* 0x000fc800078e00ff */
[----:B------:R-:W-:Y:S01]  /*0750*/  IMAD.X R11, RZ, RZ, RZ, P0 ;  /* 0x000000ffff0b7224 */ /* 0x000fe200000e06ff */
[----:B------:R-:W-:Y:S01]  /*0760*/  IADD3 RZ, P0, R7, R8, RZ ;  /* 0x0000000807ff7210 */ /* 0x000fe20007f1e0ff */
[----:B------:R-:W-:-:S04]  /*0770*/  IMAD.MOV.U32 R10, RZ, RZ, R9 ;  /* 0x000000ffff0a7224 */ /* 0x000fc800078e0009 */
[----:B------:R-:W-:-:S08]  /*0780*/  IMAD.WIDE.U32.X R6, R13, R15, R10, P0 ;  /* 0x0000000f0d067225 */ /* 0x000fd000000e040a */
.L_x_5:
[-CC-:B------:R-:W-:Y:S01]  /*0790*/  SHF.R.U64 R22, R6, R0.reuse, R7.reuse ;  /* 0x0000000006167219 */ /* 0x180fe20000001207 */
[----:B------:R-:W0:Y:S01]  /*07a0*/  LDC R10, c[0x0][0x618] ;  /* 0x00018600ff0a7b82 */ /* 0x000e220000000800 */
[----:B------:R-:W-:Y:S01]  /*07b0*/  SHF.R.U32.HI R3, RZ, R0, R7 ;  /* 0x00000000ff037219 */ /* 0x000fe20000011607 */
[----:B------:R-:W-:Y:S01]  /*07c0*/  IMAD.MOV.U32 R7, RZ, RZ, R20 ;  /* 0x000000ffff077224 */ /* 0x000fe200078e0014 */
[----:B------:R-:W-:Y:S01]  /*07d0*/  IADD3 R5, P0, RZ, -R22, RZ ;  /* 0x80000016ff057210 */ /* 0x000fe20007f1e0ff */
[----:B------:R-:W-:Y:S01]  /*07e0*/  ULDC UR4, c[0x0][0x150] ;  /* 0x0000540000047ab9 */ /* 0x000fe20000000800 */
[----:B------:R-:W-:Y:S01]  /*07f0*/  I2FP.F32.U32 R0, R2 ;  /* 0x0000000200007245 */ /* 0x000fe20000201000 */
[----:B------:R-:W-:Y:S01]  /*0800*/  IMAD.MOV.U32 R6, RZ, RZ, R12 ;  /* 0x000000ffff067224 */ /* 0x000fe200078e000c */
[----:B------:R-:W-:Y:S01]  /*0810*/  IADD3.X R9, RZ, ~R3, RZ, P0, !PT ;  /* 0x80000003ff097210 */ /* 0x000fe200007fe4ff */
[----:B------:R-:W1:Y:S02]  /*0820*/  LDC.64 R20, c[0x0][0x640] ;  /* 0x00019000ff147b82 */ /* 0x000e640000000a00 */
[----:B------:R-:W-:Y:S01]  /*0830*/  FMUL R0, R0, UR4 ;  /* 0x0000000400007c20 */ /* 0x000fe20008400000 */
[----:B------:R-:W-:Y:S01]  /*0840*/  IMAD.WIDE.U32 R6, R5, R16, R6 ;  /* 0x0000001005067225 */ /* 0x000fe200078e0006 */
[----:B------:R-:W-:-:S03]  /*0850*/  ULDC UR4, c[0x0][0x154] ;  /* 0x0000550000047ab9 */ /* 0x000fc60000000800 */
[----:B------:R-:W-:Y:S01]  /*0860*/  IMAD R8, R9, R16, RZ ;  /* 0x0000001009087224 */ /* 0x000fe200078e02ff */
[----:B------:R-:W2:Y:S01]  /*0870*/  LDC R3, c[0x0][0x144] ;  /* 0x00005100ff037b82 */ /* 0x000ea20000000800 */
[----:B------:R-:W3:Y:S01]  /*0880*/  F2I.U32.TRUNC.NTZ R0, R0 ;  /* 0x0000000000007305 */ /* 0x000ee2000020f000 */
[----:B------:R-:W-:Y:S02]  /*0890*/  IMAD.MOV.U32 R9, RZ, RZ, -0x1 ;  /* 0xffffffffff097424 */ /* 0x000fe400078e00ff */
[----:B------:R-:W-:-:S04]  /*08a0*/  IMAD R5, R5, R17, R8 ;  /* 0x0000001105057224 */ /* 0x000fc800078e0208 */
[----:B------:R-:W4:Y:S01]  /*08b0*/  LDC R14, c[0x0][0x608] ;  /* 0x00018200ff0e7b82 */ /* 0x000f220000000800 */
[----:B------:R-:W-:Y:S01]  /*08c0*/  IMAD.IADD R7, R7, 0x1, R5 ;  /* 0x0000000107077824 */ /* 0x000fe200078e0205 */
[----:B------:R-:W-:-:S04]  /*08d0*/  I2FP.F32.U32 R5, R4 ;  /* 0x0000000400057245 */ /* 0x000fc80000201000 */
[-CC-:B0-----:R-:W-:Y:S02]  /*08e0*/  SHF.R.U64 R12, R6, R10.reuse, R7.reuse ;  /* 0x0000000a060c7219 */ /* 0x181fe40000001207 */
[----:B------:R-:W0:Y:S01]  /*08f0*/  LDC R8, c[0x0][0x658] ;  /* 0x00019600ff087b82 */ /* 0x000e220000000800 */
[----:B-1----:R-:W-:Y:S02]  /*0900*/  ISETP.NE.U32.AND P0, PT, R20, RZ, PT ;  /* 0x000000ff1400720c */ /* 0x002fe40003f05070 */
[----:B---3--:R-:W-:Y:S02]  /*0910*/  IADD3 R6, -R0, RZ, RZ ;  /* 0x000000ff00067210 */ /* 0x008fe40007ffe1ff */
[----:B------:R-:W-:Y:S02]  /*0920*/  ISETP.NE.AND.EX P0, PT, R21, RZ, PT, P0 ;  /* 0x000000ff1500720c */ /* 0x000fe40003f05300 */
[----:B------:R-:W-:Y:S01]  /*0930*/  SHF.R.U32.HI R7, RZ, R10, R7 ;  /* 0x0000000aff077219 */ /* 0x000fe20000011607 */
[----:B------:R-:W1:Y:S01]  /*0940*/  LDC R13, c[0x0][0x148] ;  /* 0x00005200ff0d7b82 */ /* 0x000e620000000800 */
[----:B--2---:R-:W-:-:S02]  /*0950*/  IMAD R0, R3, R6, R2 ;  /* 0x0000000603007224 */ /* 0x004fc400078e0202 */
[----:B------:R-:W-:-:S04]  /*0960*/  FMUL R3, R5, UR4 ;  /* 0x0000000405037c20 */ /* 0x000fc80008400000 */
[----:B------:R2:W3:Y:S01]  /*0970*/  F2I.U32.TRUNC.NTZ R11, R3 ;  /* 0x00000003000b7305 */ /* 0x0004e2000020f000 */
[----:B------:R-:W1:Y:S01]  /*0980*/  LDC R17, c[0x0][0x600] ;  /* 0x00018000ff117b82 */ /* 0x000e620000000800 */
[-CC-:B----4-:R-:W-:Y:S02]  /*0990*/  SHF.R.U64 R25, R12, R14.reuse, R7.reuse ;  /* 0x0000000e0c197219 */ /* 0x190fe40000001207 */
[----:B------:R-:W-:Y:S01]  /*09a0*/  SHF.R.U32.HI R5, RZ, R14, R7 ;  /* 0x0000000eff057219 */ /* 0x000fe20000011607 */
[----:B------:R-:W-:-:S04]  /*09b0*/  IMAD.MOV.U32 R7, RZ, RZ, 0x1 ;  /* 0x00000001ff077424 */ /* 0x000fc800078e00ff */
[----:B------:R-:W4:Y:S01]  /*09c0*/  LDC R16, c[0x0][0x648] ;  /* 0x00019200ff107b82 */ /* 0x000f220000000800 */
[-C--:B0-----:R-:W-:Y:S02]  /*09d0*/  SHF.L.U32 R2, R9, R8.reuse, RZ ;  /* 0x0000000809027219 */ /* 0x081fe400000006ff */
[-CC-:B------:R-:W-:Y:S02]  /*09e0*/  SHF.R.U64 R14, R25, R8.reuse, R5.reuse ;  /* 0x00000008190e7219 */ /* 0x180fe40000001205 */
[----:B------:R-:W-:Y:S02]  /*09f0*/  SHF.R.U32.HI R15, RZ, R8, R5 ;  /* 0x00000008ff0f7219 */ /* 0x000fe40000011605 */
[----:B------:R-:W-:Y:S01]  /*0a00*/  LOP3.LUT R10, RZ, R2, RZ, 0x33, !PT ;  /* 0x00000002ff0a7212 */ /* 0x000fe200078e33ff */
[----:B------:R-:W0:Y:S01]  /*0a10*/  LDC R23, c[0x0][0x638] ;  /* 0x00018e00ff177b82 */ /* 0x000e220000000800 */
[----:B------:R-:W-:Y:S01]  /*0a20*/  SHF.L.U32 R5, R7, R8, RZ ;  /* 0x0000000807057219 */ /* 0x000fe200000006ff */
[----:B------:R-:W-:Y:S01]  /*0a30*/  IMAD.MOV.U32 R2, RZ, RZ, R14 ;  /* 0x000000ffff027224 */ /* 0x000fe200078e000e */
[----:B--2---:R-:W-:-:S05]  /*0a40*/  MOV R3, R15 ;  /* 0x0000000f00037202 */ /* 0x004fca0000000f00 */
[----:B------:R-:W2:Y:S01]  /*0a50*/  LDC R18, c[0x0][0x610] ;  /* 0x00018400ff127b82 */ /* 0x000ea20000000800 */
[----:B---3--:R-:W-:Y:S05]  /*0a60*/  @!P0 BRA `(.L_x_6) ;  /* 0x0000000000288947 */ /* 0x008fea0003800000 */
[----:B------:R-:W3:Y:S02]  /*0a70*/  LDC R9, c[0x0][0x64c] ;  /* 0x00019300ff097b82 */ /* 0x000ee40000000800 */
[----:B---3--:R-:W-:-:S05]  /*0a80*/  IADD3 R9, P0, R14, R9, RZ ;  /* 0x000000090e097210 */ /* 0x008fca0007f1e0ff */
        /* <DEDUP_REMOVED lines=8> */
.L_x_6:
[----:B----4-:R-:W-:Y:S01]  /*0b10*/  SHF.R.U64 R2, R2, R16, R3 ;  /* 0x0000001002027219 */ /* 0x010fe20000001203 */
[----:B-1----:R-:W-:Y:S01]  /*0b20*/  VIADD R3, R17, 0xffffffff ;  /* 0xffffffff11037836 */ /* 0x002fe20000000000 */
[----:B------:R-:W-:Y:S02]  /*0b30*/  LOP3.LUT R10, R25, R10, RZ, 0xc0, !PT ;  /* 0x0000000a190a7212 */ /* 0x000fe400078ec0ff */
[----:B------:R-:W-:Y:S01]  /*0b40*/  IADD3 R11, -R11, RZ, RZ ;  /* 0x000000ff0b0b7210 */ /* 0x000fe20007ffe1ff */
[----:B------:R-:W-:Y:S01]  /*0b50*/  IMAD.MOV R6, RZ, RZ, -R2 ;  /* 0x000000ffff067224 */ /* 0x000fe200078e0a02 */
[----:B------:R-:W-:Y:S01]  /*0b60*/  LOP3.LUT R3, R12, R3, RZ, 0xc0, !PT ;  /* 0x000000030c037212 */ /* 0x000fe200078ec0ff */
[----:B------:R-:W-:Y:S02]  /*0b70*/  IMAD R5, R5, R2, R10 ;  /* 0x0000000205057224 */ /* 0x000fe400078e020a */
[----:B------:R-:W-:Y:S02]  /*0b80*/  @P3 IMAD R0, R13, R11, R4 ;  /* 0x0000000b0d003224 */ /* 0x000fe400078e0204 */
[----:B0-----:R-:W-:-:S02]  /*0b90*/  IMAD R2, R6, R23, R14 ;  /* 0x0000001706027224 */ /* 0x001fc400078e020e */
[----:B--2---:R-:W-:Y:S02]  /*0ba0*/  IMAD R18, R5, R18, R0 ;  /* 0x0000001205127224 */ /* 0x004fe400078e0200 */
[----:B------:R-:W-:Y:S01]  /*0bb0*/  IMAD R3, R2, R17, R3 ;  /* 0x0000001102037224 */ /* 0x000fe200078e0203 */
[----:B------:R-:W-:Y:S01]  /*0bc0*/  MOV R17, R22 ;  /* 0x0000001600117202 */ /* 0x000fe20000000f00 */
[----:B------:R-:W-:-:S03]  /*0bd0*/  IMAD.MOV.U32 R0, RZ, RZ, 0x1 ;  /* 0x00000001ff007424 */ /* 0x000fc600078e00ff */
[----:B------:R-:W-:Y:S02]  /*0be0*/  SEL R16, R3, R18, !P3 ;  /* 0x0000001203107207 */ /* 0x000fe40005800000 */
[----:B------:R-:W-:-:S07]  /*0bf0*/  SEL R18, R18, R3, !P3 ;  /* 0x0000000312127207 */ /* 0x000fce0005800000 */
.L_x_4:
[----:B------:R-:W-:-:S08]  /*0c00*/  NOP ;  /* 0x0000000000007918 */ /* 0x000fd00000000000 */
[----:B------:R-:W0:Y:S02]  /*0c10*/  USETMAXREG.TRY_ALLOC.CTAPOOL UP0, 0xe8 ;  /* 0x000000e8000079c8 */ /* 0x000e240008000600 */
[----:B0-----:R-:W-:-:S13]  /*0c20*/  PLOP3.LUT P0, PT, PT, PT, UP0, 0x80, 0x0 ;  /* 0x000000000000781c */ /* 0x001fda0003f0f008 */
[----:B------:R-:W-:Y:S05]  /*0c30*/  @!P0 BRA `(.L_x_4) ;  /* 0xfffffffc00f08947 */ /* 0x000fea000383ffff */
[----:B------:R-:W-:Y:S01]  /*0c40*/  ULDC.64 UR4, c[0x0][0x598] ;  /* 0x0001660000047ab9 */ /* 0x000fe20000000a00 */
[----:B------:R-:W-:Y:S01]  /*0c50*/  ULDC.64 UR36, c[0x0][0x208] ;  /* 0x0000820000247ab9 */ /* 0x000fe20000000a00 */
[----:B------:R-:W-:-:S04]  /*0c60*/  ISETP.NE.U32.AND P0, PT, RZ, UR4, PT ;  /* 0x00000004ff007c0c */ /* 0x000fc8000bf05070 */
[----:B------:R-:W-:-:S13]  /*0c70*/  ISETP.NE.AND.EX P0, PT, RZ, UR5, PT, P0 ;  /* 0x00000005ff007c0c */ /* 0x000fda000bf05300 */
[----:B------:R-:W-:Y:S05]  /*0c80*/  @!P0 BRA `(.L_x_7) ;  /* 0x00000000001c8947 */ /* 0x000fea0003800000 */
[----:B------:R-:W0:Y:S02]  /*0c90*/  LDC.64 R2, c[0x0][0x598] ;  /* 0x00016600ff027b82 */ /* 0x000e240000000a00 */
[----:B0-----:R-:W2:Y:S02]  /*0ca0*/  LDG.E.64 R2, desc[UR36][R2.64] ;  /* 0x0000002402027981 */ /* 0x001ea4000c1e1b00 */
[----:B--2---:R-:W-:-:S04]  /*0cb0*/  ISETP.NE.U32.AND P0, PT, R2, RZ, PT ;  /* 0x000000ff0200720c */ /* 0x004fc80003f05070 */
[----:B------:R-:W-:-:S13]  /*0cc0*/  ISETP.NE.AND.EX P0, PT, R3, RZ, PT, P0 ;  /* 0x000000ff0300720c */ /* 0x000fda0003f05300 */
[----:B------:R-:W-:Y:S05]  /*0cd0*/  @!P0 BRA `(.L_x_7) ;  /* 0x0000000000088947 */ /* 0x000fea0003800000 */
[----:B------:R0:W5:Y:S01]  /*0ce0*/  LD.E R23, desc[UR36][R2.64] ;  /* 0x0000002402177980 */ /* 0x000162000c101900 */
[----:B------:R-:W-:Y:S05]  /*0cf0*/  BRA `(.L_x_8) ;  /* 0x0000000000247947 */ /* 0x000fea0003800000 */
.L_x_7:
[----:B------:R-:W-:Y:S02]  /*0d00*/  ULDC.64 UR4, c[0x0][0x588] ;  /* 0x0001620000047ab9 */ /* 0x000fe40000000a00 */
[----:B------:R-:W-:-:S04]  /*0d10*/  ISETP.NE.U32.AND P0, PT, RZ, UR4, PT ;  /* 0x00000004ff007c0c */ /* 0x000fc8000bf05070 */
[----:B------:R-:W-:-:S13]  /*0d20*/  ISETP.NE.AND.EX P0, PT, RZ, UR5, PT, P0 ;  /* 0x00000005ff007c0c */ /* 0x000fda000bf05300 */
[----:B------:R-:W-:Y:S05]  /*0d30*/  @!P0 BRA `(.L_x_9) ;  /* 0x00000000000c8947 */ /* 0x000fea0003800000 */
[----:B------:R-:W0:Y:S02]  /*0d40*/  LDC.64 R2, c[0x0][0x588] ;  /* 0x00016200ff027b82 */ /* 0x000e240000000a00 */
[----:B0-----:R1:W5:Y:S01]  /*0d50*/  LDG.E R23, desc[UR36][R2.64] ;  /* 0x0000002402177981 */ /* 0x001362000c1e1900 */
[----:B------:R-:W-:Y:S05]  /*0d60*/  BRA `(.L_x_8) ;  /* 0x0000000000087947 */ /* 0x000fea0003800000 */
.L_x_9:
[----:B------:R-:W-:Y:S02]  /*0d70*/  ULDC UR4, c[0x0][0x580] ;  /* 0x0001600000047ab9 */ /* 0x000fe40000000800 */
[----:B------:R-:W-:-:S07]  /*0d80*/  IMAD.U32 R23, RZ, RZ, UR4 ;  /* 0x00000004ff177e24 */ /* 0x000fce000f8e00ff */
.L_x_8:
[----:B------:R-:W-:Y:S02]  /*0d90*/  ULDC.64 UR4, c[0x0][0x5a0] ;  /* 0x0001680000047ab9 */ /* 0x000fe40000000a00 */
[----:B------:R-:W-:-:S04]  /*0da0*/  ISETP.NE.U32.AND P0, PT, RZ, UR4, PT ;  /* 0x00000004ff007c0c */ /* 0x000fc8000bf05070 */
[----:B------:R-:W-:-:S13]  /*0db0*/  ISETP.NE.AND.EX P0, PT, RZ, UR5, PT, P0 ;  /* 0x00000005ff007c0c */ /* 0x000fda000bf05300 */
[----:B------:R-:W-:Y:S05]  /*0dc0*/  @!P0 BRA `(.L_x_10) ;  /* 0x00000000001c8947 */ /* 0x000fea0003800000 */
[----:B01----:R-:W0:Y:S02]  /*0dd0*/  LDC.64 R2, c[0x0][0x5a0] ;  /* 0x00016800ff027b82 */ /* 0x003e240000000a00 */
[----:B0-----:R-:W2:Y:S02]  /*0de0*/  LDG.E.64 R2, desc[UR36][R2.64] ;  /* 0x0000002402027981 */ /* 0x001ea4000c1e1b00 */
[----:B--2---:R-:W-:-:S04]  /*0df0*/  ISETP.NE.U32.AND P0, PT, R2, RZ, PT ;  /* 0x000000ff0200720c */ /* 0x004fc80003f05070 */
[----:B------:R-:W-:-:S13]  /*0e00*/  ISETP.NE.AND.EX P0, PT, R3, RZ, PT, P0 ;  /* 0x000000ff0300720c */ /* 0x000fda0003f05300 */
[----:B------:R-:W-:Y:S05]  /*0e10*/  @!P0 BRA `(.L_x_10) ;  /* 0x0000000000088947 */ /* 0x000fea0003800000 */
[----:B------:R0:W5:Y:S01]  /*0e20*/  LD.E R22, desc[UR36][R2.64] ;  /* 0x0000002402167980 */ /* 0x000162000c101900 */
[----:B------:R-:W-:Y:S05]  /*0e30*/  BRA `(.L_x_11) ;  /* 0x0000000000247947 */ /* 0x000fea0003800000 */
.L_x_10:
[----:B------:R-:W-:Y:S02]  /*0e40*/  ULDC.64 UR4, c[0x0][0x590] ;  /* 0x0001640000047ab9 */ /* 0x000fe40000000a00 */
[----:B------:R-:W-:-:S04]  /*0e50*/  ISETP.NE.U32.AND P0, PT, RZ, UR4, PT ;  /* 0x00000004ff007c0c */ /* 0x000fc8000bf05070 */
[----:B------:R-:W-:-:S13]  /*0e60*/  ISETP.NE.AND.EX P0, PT, RZ, UR5, PT, P0 ;  /* 0x00000005ff007c0c */ /* 0x000fda000bf05300 */
[----:B------:R-:W-:Y:S05]  /*0e70*/  @!P0 BRA `(.L_x_12) ;  /* 0x00000000000c8947 */ /* 0x000fea0003800000 */
[----:B01----:R-:W0:Y:S02]  /*0e80*/  LDC.64 R2, c[0x0][0x590] ;  /* 0x00016400ff027b82 */ /* 0x003e240000000a00 */
[----:B0-----:R1:W5:Y:S01]  /*0e90*/  LDG.E R22, desc[UR36][R2.64] ;  /* 0x0000002402167981 */ /* 0x001362000c1e1900 */
[----:B------:R-:W-:Y:S05]  /*0ea0*/  BRA `(.L_x_11) ;  /* 0x0000000000087947 */ /* 0x000fea0003800000 */
.L_x_12:
[----:B------:R-:W-:Y:S02]  /*0eb0*/  ULDC UR4, c[0x0][0x584] ;  /* 0x0001610000047ab9 */ /* 0x000fe40000000800 */
[----:B------:R-:W-:-:S07]  /*0ec0*/  IMAD.U32 R22, RZ, RZ, UR4 ;  /* 0x00000004ff167e24 */ /* 0x000fce000f8e00ff */
.L_x_11:
[----:B------:R-:W-:-:S13]  /*0ed0*/  LOP3.LUT P0, RZ, R0, 0xff, RZ, 0xc0, !PT ;  /* 0x000000ff00ff7812 */ /* 0x000fda000780c0ff */
[----:B------:R-:W-:Y:S05]  /*0ee0*/  @!P0 EXIT ;  /* 0x000000000000894d */ /* 0x000fea0003800000 */
[----:B01----:R-:W2:Y:S01]  /*0ef0*/  LDL R2, [R1+0x14] ;  /* 0x0000140001027983 */ /* 0x003ea20000100800 */
[----:B------:R-:W-:Y:S01]  /*0f00*/  ULDC UR4, c[0x0][0x28c] ;  /* 0x0000a30000047ab9 */ /* 0x000fe20000000800 */
[----:B------:R-:W-:Y:S01]  /*0f10*/  UMOV UR38, URZ ;  /* 0x0000003f00267c82 */ /* 0x000fe20008000000 */
[----:B------:R-:W-:Y:S01]  /*0f20*/  UIADD3 UR4, UR4, 0x3f, URZ ;  /* 0x0000003f04047890 */ /* 0x000fe2000fffe03f */
[----:B------:R-:W-:-:S03]  /*0f30*/  UMOV UR39, URZ ;  /* 0x0000003f00277c82 */ /* 0x000fc60008000000 */
[----:B------:R-:W-:-:S04]  /*0f40*/  USHF.R.S32.HI UR5, URZ, 0x1f, UR4 ;  /* 0x0000001f3f057899 */ /* 0x000fc80008011404 */
[----:B------:R-:W-:-:S04]  /*0f50*/  ULEA.HI UR5, UR5, UR4, URZ, 0x6 ;  /* 0x0000000405057291 */ /* 0x000fc8000f8f303f */
[----:B------:R-:W-:Y:S01]  /*0f60*/  USHF.R.S32.HI UR40, URZ, 0x6, UR5 ;  /* 0x000000063f287899 */ /* 0x000fe20008011405 */
[----:B--2---:R-:W-:-:S11]  /*0f70*/  LOP3.LUT R168, R2, 0x1, RZ, 0xfc, !PT ;  /* 0x0000000102a87812 */ /* 0x004fd600078efcff */
.L_x_295:
[----:B0-----:R-:W0:Y:S01]  /*0f80*/  S2R R3, SR_CgaCtaId ;  /* 0x0000000000037919 */ /* 0x001e220000008800 */
[----:B------:R-:W-:-:S04]  /*0f90*/  MOV R0, 0x400 ;  /* 0x0000040000007802 */ /* 0x000fc80000000f00 */
[----:B0-----:R-:W-:-:S05]  /*0fa0*/  LEA R25, R3, R0, 0x18 ;  /* 0x0000000003197211 */ /* 0x001fca00078ec0ff */
[----:B------:R-:W-:-:S05]  /*0fb0*/  VIADD R0, R25, 0x800 ;  /* 0x0000080019007836 */ /* 0x000fca0000000000 */
[----:B------:R-:W-:-:S13]  /*0fc0*/  LOP3.LUT P0, RZ, R0, 0x9f, RZ, 0xc0, !PT ;  /* 0x0000009f00ff7812 */ /* 0x000fda000780c0ff */
[----:B-1-34-:R-:W-:Y:S05]  /*0fd0*/  @!P0 BRA `(.L_x_13) ;  /* 0x0000000000408947 */ /* 0x01afea0003800000 */
[----:B------:R-:W-:Y:S01]  /*0fe0*/  MOV R0, 0x0 ;  /* 0x0000000000007802 */ /* 0x000fe20000000f00 */
[----:B------:R-:W-:Y:S01]  /*0ff0*/  ULDC.64 UR4, c[0x4][0x70] ;  /* 0x01001c0000047ab9 */ /* 0x000fe20000000a00 */
[----:B------:R-:W-:Y:S01]  /*1000*/  ULDC.64 UR6, c[0x4][0x8] ;  /* 0x0100020000067ab9 */ /* 0x000fe20000000a00 */
[----:B------:R-:W-:Y:S01]  /*1010*/  MOV R4, UR4 ;  /* 0x0000000400047c02 */ /* 0x000fe20008000f00 */
[----:B------:R0:W1:Y:S01]  /*1020*/  LDC.64 R2, c[0x4][R0] ;  /* 0x0100000000027b82 */ /* 0x0000620000000a00 */
[----:B------:R-:W-:Y:S01]  /*1030*/  IMAD.U32 R5, RZ, RZ, UR5 ;  /* 0x00000005ff057e24 */ /* 0x000fe2000f8e00ff */
[----:B------:R-:W-:Y:S01]  /*1040*/  ULDC.64 UR4, c[0x4][0x78] ;  /* 0x01001e0000047ab9 */ /* 0x000fe20000000a00 */
[----:B------:R-:W-:Y:S01]  /*1050*/  MOV R10, UR6 ;  /* 0x00000006000a7c02 */ /* 0x000fe20008000f00 */
[----:B------:R-:W-:Y:S01]  /*1060*/  IMAD.U32 R6, RZ, RZ, UR4 ;  /* 0x00000004ff067e24 */ /* 0x000fe2000f8e00ff */
[----:B------:R-:W-:Y:S01]  /*1070*/  MOV R13, RZ ;  /* 0x000000ff000d7202 */ /* 0x000fe20000000f00 */
[----:B------:R-:W-:-:S02]  /*1080*/  IMAD.U32 R7, RZ, RZ, UR5 ;  /* 0x00000005ff077e24 */ /* 0x000fc4000f8e00ff */
[----:B------:R-:W-:Y:S02]  /*1090*/  IMAD.U32 R11, RZ, RZ, UR7 ;  /* 0x00000007ff0b7e24 */ /* 0x000fe4000f8e00ff */
[----:B------:R-:W-:Y:S02]  /*10a0*/  IMAD.MOV.U32 R8, RZ, RZ, 0x70 ;  /* 0x00000070ff087424 */ /* 0x000fe400078e00ff */
[----:B0-----:R-:W-:-:S07]  /*10b0*/  IMAD.MOV.U32 R12, RZ, RZ, 0x1 ;  /* 0x00000001ff0c7424 */ /* 0x001fce00078e00ff */
[----:B------:R-:W-:-:S07]  /*10c0*/  LEPC R20, `(.L_x_13) ;  /* 0x000000001014794e */ /* 0x000fce0000000000 */
[----:B-1---5:R-:W-:Y:S05]  /*10d0*/  CALL.ABS.NOINC R2 ;  /* 0x0000000002007343 */ /* 0x022fea0003c00000 */
.L_x_13:
[----:B------:R-:W-:-:S05]  /*10e0*/  VIADD R28, R25, 0x20800 ;  /* 0x00020800191c7836 */ /* 0x000fca0000000000 */
[----:B------:R-:W-:-:S13]  /*10f0*/  LOP3.LUT P0, RZ, R28, 0x3ff, RZ, 0xc0, !PT ;  /* 0x000003ff1cff7812 */ /* 0x000fda000780c0ff */
[----:B------:R-:W-:Y:S05]  /*1100*/  @!P0 BRA `(.L_x_14) ;  /* 0x00000000007c8947 */ /* 0x000fea0003800000 */
[----:B------:R-:W-:Y:S01]  /*1110*/  MOV R2, 0x0 ;  /* 0x0000000000027802 */ /* 0x000fe20000000f00 */
[----:B------:R-:W-:Y:S01]  /*1120*/  ULDC.64 UR4, c[0x4][0x70] ;  /* 0x01001c0000047ab9 */ /* 0x000fe20000000a00 */
[----:B------:R-:W-:Y:S01]  /*1130*/  ULDC.64 UR6, c[0x4][0x78] ;  /* 0x01001e0000067ab9 */ /* 0x000fe20000000a00 */
[----:B------:R-:W-:Y:S01]  /*1140*/  IMAD.U32 R4, RZ, RZ, UR4 ;  /* 0x00000004ff047e24 */ /* 0x000fe2000f8e00ff */
[----:B------:R0:W1:Y:S01]  /*1150*/  LDC.64 R14, c[0x4][R2] ;  /* 0x01000000020e7b82 */ /* 0x0000620000000a00 */
[----:B------:R-:W-:Y:S01]  /*1160*/  IMAD.U32 R5, RZ, RZ, UR5 ;  /* 0x00000005ff057e24 */ /* 0x000fe2000f8e00ff */
[----:B------:R-:W-:Y:S01]  /*1170*/  ULDC.64 UR4, c[0x4][0x10] ;  /* 0x0100040000047ab9 */ /* 0x000fe20000000a00 */
[----:B------:R-:W-:Y:S01]  /*1180*/  MOV R6, UR6 ;  /* 0x0000000600067c02 */ /* 0x000fe20008000f00 */
[----:B------:R-:W-:Y:S01]  /*1190*/  IMAD.U32 R7, RZ, RZ, UR7 ;  /* 0x00000007ff077e24 */ /* 0x000fe2000f8e00ff */
[----:B------:R-:W-:Y:S01]  /*11a0*/  MOV R8, 0x70 ;  /* 0x0000007000087802 */ /* 0x000fe20000000f00 */
[----:B------:R-:W-:-:S02]  /*11b0*/  IMAD.U32 R10, RZ, RZ, UR4 ;  /* 0x00000004ff0a7e24 */ /* 0x000fc4000f8e00ff */
[----:B------:R-:W-:Y:S02]  /*11c0*/  IMAD.U32 R11, RZ, RZ, UR5 ;  /* 0x00000005ff0b7e24 */ /* 0x000fe4000f8e00ff */
[----:B------:R-:W-:Y:S02]  /*11d0*/  IMAD.MOV.U32 R12, RZ, RZ, 0x1 ;  /* 0x00000001ff0c7424 */ /* 0x000fe400078e00ff */
[----:B0-----:R-:W-:-:S07]  /*11e0*/  IMAD.MOV.U32 R13, RZ, RZ, RZ ;  /* 0x000000ffff0d7224 */ /* 0x001fce00078e00ff */
[----:B------:R-:W-:-:S07]  /*11f0*/  LEPC R20, `(.L_x_15) ;  /* 0x000000001014794e */ /* 0x000fce0000000000 */
[----:B-1---5:R-:W-:Y:S05]  /*1200*/  CALL.ABS.NOINC R14 ;  /* 0x000000000e007343 */ /* 0x022fea0003c00000 */
.L_x_15:
[----:B------:R-:W0:Y:S01]  /*1210*/  LDC.64 R2, c[0x4][R2] ;  /* 0x0100000002027b82 */ /* 0x000e220000000a00 */
[----:B------:R-:W-:Y:S01]  /*1220*/  ULDC.64 UR4, c[0x4][0x70] ;  /* 0x01001c0000047ab9 */ /* 0x000fe20000000a00 */
[----:B------:R-:W-:Y:S01]  /*1230*/  ULDC.64 UR6, c[0x4][0x10] ;  /* 0x0100040000067ab9 */ /* 0x000fe20000000a00 */
[----:B------:R-:W-:Y:S01]  /*1240*/  IMAD.U32 R4, RZ, RZ, UR4 ;  /* 0x00000004ff047e24 */ /* 0x000fe2000f8e00ff */
[----:B------:R-:W-:Y:S01]  /*1250*/  MOV R5, UR5 ;  /* 0x0000000500057c02 */ /* 0x000fe20008000f00 */
[----:B------:R-:W-:Y:S01]  /*1260*/  ULDC.64 UR4, c[0x4][0x78] ;  /* 0x01001e0000047ab9 */ /* 0x000fe20000000a00 */
[----:B------:R-:W-:Y:S01]  /*1270*/  IMAD.U32 R10, RZ, RZ, UR6 ;  /* 0x00000006ff0a7e24 */ /* 0x000fe2000f8e00ff */
[----:B------:R-:W-:Y:S01]  /*1280*/  MOV R11, UR7 ;  /* 0x00000007000b7c02 */ /* 0x000fe20008000f00 */
[----:B------:R-:W-:Y:S02]  /*1290*/  IMAD.U32 R6, RZ, RZ, UR4 ;  /* 0x00000004ff067e24 */ /* 0x000fe4000f8e00ff */
[----:B------:R-:W-:-:S02]  /*12a0*/  IMAD.U32 R7, RZ, RZ, UR5 ;  /* 0x00000005ff077e24 */ /* 0x000fc4000f8e00ff */
[----:B------:R-:W-:Y:S02]  /*12b0*/  IMAD.MOV.U32 R8, RZ, RZ, 0x70 ;  /* 0x00000070ff087424 */ /* 0x000fe400078e00ff */
[----:B------:R-:W-:Y:S02]  /*12c0*/  IMAD.MOV.U32 R12, RZ, RZ, 0x1 ;  /* 0x00000001ff0c7424 */ /* 0x000fe400078e00ff */
[----:B------:R-:W-:-:S07]  /*12d0*/  IMAD.MOV.U32 R13, RZ, RZ, RZ ;  /* 0x000000ffff0d7224 */ /* 0x000fce00078e00ff */
[----:B------:R-:W-:-:S07]  /*12e0*/  LEPC R20, `(.L_x_14) ;  /* 0x000000001014794e */ /* 0x000fce0000000000 */
[----:B0-----:R-:W-:Y:S05]  /*12f0*/  CALL.ABS.NOINC R2 ;  /* 0x0000000002007343 */ /* 0x001fea0003c00000 */
.L_x_14:
[----:B------:R-:W0:Y:S01]  /*1300*/  S2R R2, SR_TID.X ;  /* 0x0000000000027919 */ /* 0x000e220000002100 */
[----:B------:R-:W-:Y:S01]  /*1310*/  UMOV UR4, 0xffffffff ;  /* 0xffffffff00047882 */ /* 0x000fe20000000000 */
[----:B------:R-:W-:Y:S02]  /*1320*/  ISETP.NE.AND P0, PT, R168, 0x3, PT ;  /* 0x00000003a800780c */ /* 0x000fe40003f05270 */
[----:B0-----:R-:W-:-:S04]  /*1330*/  LOP3.LUT R13, R2, 0x80, RZ, 0xc0, !PT ;  /* 0x00000080020d7812 */ /* 0x001fc800078ec0ff */
[----:B------:R-:W-:Y:S01]  /*1340*/  SHF.R.U32.HI R13, RZ, 0x7, R13 ;  /* 0x00000007ff0d7819 */ /* 0x000fe2000001160d */
[----:B------:R-:W-:Y:S06]  /*1350*/  BRA.DIV UR4, `(.L_x_16) ;  /* 0x000000ba04687947 */ /* 0x000fec000b800000 */
.L_x_321:
[----:B------:R-:W-:Y:S05]  /*1360*/  @!P0 BRA `(.L_x_17) ;  /* 0x0000000000048947 */ /* 0x000fea0003800000 */
[----:B------:R-:W-:Y:S01]  /*1370*/  BPT.TRAP 0x1 ;  /* 0x000000040000795c */ /* 0x000fe20000300000 */
.L_x_17:
[----:B------:R-:W-:Y:S01]  /*1380*/  MOV R0, UR39 ;  /* 0x0000002700007c02 */ /* 0x000fe20008000f00 */
[----:B------:R-:W-:-:S04]  /*1390*/  IMAD.U32 R2, RZ, RZ, UR38 ;  /* 0x00000026ff027e24 */ /* 0x000fc8000f8e00ff */
[----:B------:R-:W-:Y:S01]  /*13a0*/  IMAD R3, R0, 0x8, R25 ;  /* 0x0000000800037824 */ /* 0x000fe200078e0219 */
[----:B------:R-:W-:-:S04]  /*13b0*/  SHF.L.U32 R0, R2, 0x1f, RZ ;  /* 0x0000001f02007819 */ /* 0x000fc800000006ff */
[----:B------:R0:W1:Y:S01]  /*13c0*/  SYNCS.PHASECHK.TRANS64.TRYWAIT P1, [R3+URZ], R0 ;  /* 0x00000000030075a7 */ /* 0x000062000802017f */
[----:B------:R-:W-:Y:S05]  /*13d0*/  @!P0 BRA `(.L_x_18) ;  /* 0x0000000000048947 */ /* 0x000fea0003800000 */
[----:B------:R-:W-:Y:S01]  /*13e0*/  BPT.TRAP 0x1 ;  /* 0x000000040000795c */ /* 0x000fe20000300000 */
.L_x_18:
[----:B-1----:R-:W-:Y:S05]  /*13f0*/  @P1 BRA `(.L_x_19) ;  /* 0x0000000000081947 */ /* 0x002fea0003800000 */
[----:B------:R-:W1:Y:S02]  /*1400*/  SYNCS.PHASECHK.TRANS64.TRYWAIT P1, [R3+URZ], R0 ;  /* 0x00000000030075a7 */ /* 0x000e64000802017f */
[----:B-1----:R-:W-:Y:S05]  /*1410*/  @!P1 BRA `(.L_x_20) ;  /* 0x000000b800549947 */ /* 0x002fea0003800000 */
.L_x_19:
[----:B------:R-:W-:-:S04]  /*1420*/  UIADD3 UR4, UR39, 0x1, URZ ;  /* 0x0000000127047890 */ /* 0x000fc8000fffe03f */
[----:B------:R-:W-:Y:S02]  /*1430*/  UISETP.NE.AND UP0, UPT, UR4, 0x2, UPT ;  /* 0x000000020400788c */ /* 0x000fe4000bf05270 */
[----:B------:R-:W-:Y:S02]  /*1440*/  IMAD.U32 R2, RZ, RZ, UR4 ;  /* 0x00000004ff027e24 */ /* 0x000fe4000f8e00ff */
[----:B------:R-:W-:Y:S02]  /*1450*/  USEL UR4, URZ, 0x1, UP0 ;  /* 0x000000013f047887 */ /* 0x000fe40008000000 */
[----:B------:R-:W-:Y:S02]  /*1460*/  PLOP3.LUT P1, PT, PT, PT, UP0, 0x80, 0x0 ;  /* 0x000000000000781c */ /* 0x000fe40003f2f008 */
[----:B------:R-:W-:Y:S02]  /*1470*/  ULOP3.LUT UR4, UR38, UR4, URZ, 0x3c, !UPT ;  /* 0x0000000426047292 */ /* 0x000fe4000f8e3c3f */
[----:B------:R-:W-:-:S04]  /*1480*/  SEL R2, R2, RZ, P1 ;  /* 0x000000ff02027207 */ /* 0x000fc80000800000 */
[----:B------:R-:W-:Y:S01]  /*1490*/  MOV R9, UR4 ;  /* 0x0000000400097c02 */ /* 0x000fe20008000f00 */
[----:B------:R-:W-:Y:S06]  /*14a0*/  @!P0 BRA `(.L_x_21) ;  /* 0x0000000000048947 */ /* 0x000fec0003800000 */
[----:B------:R-:W-:Y:S01]  /*14b0*/  BPT.TRAP 0x1 ;  /* 0x000000040000795c */ /* 0x000fe20000300000 */
.L_x_21:
[----:B01----:R-:W0:Y:S01]  /*14c0*/  S2R R3, SR_TID.X ;  /* 0x0000000000037919 */ /* 0x003e220000002100 */
[----:B------:R-:W-:Y:S01]  /*14d0*/  USHF.L.U32 UR4, UR39, 0xe, URZ ;  /* 0x0000000e27047899 */ /* 0x000fe2000800063f */
[----:B------:R-:W-:Y:S01]  /*14e0*/  IMAD.MOV.U32 R10, RZ, RZ, 0x90 ;  /* 0x00000090ff0a7424 */ /* 0x000fe200078e00ff */
[----:B------:R-:W-:Y:S01]  /*14f0*/  SHF.L.U32 R13, R9, 0x1f, RZ ;  /* 0x0000001f090d7819 */ /* 0x000fe200000006ff */
[----:B------:R-:W-:Y:S02]  /*1500*/  IMAD R8, R2, 0x8, R25 ;  /* 0x0000000802087824 */ /* 0x000fe400078e0219 */
[----:B------:R-:W-:-:S05]  /*1510*/  IMAD.U32 R12, RZ, RZ, UR40 ;  /* 0x00000028ff0c7e24 */ /* 0x000fca000f8e00ff */
[----:B------:R-:W-:Y:S02]  /*1520*/  ISETP.NE.AND P2, PT, R12, 0x1, PT ;  /* 0x000000010c00780c */ /* 0x000fe40003f45270 */
[----:B0-----:R-:W-:Y:S01]  /*1530*/  SHF.R.U32.HI R0, RZ, 0x2, R3 ;  /* 0x00000002ff007819 */ /* 0x001fe20000011603 */
[C---:B------:R-:W-:Y:S02]  /*1540*/  IMAD.SHL.U32 R6, R3.reuse, 0x8, RZ ;  /* 0x0000000803067824 */ /* 0x040fe400078e00ff */
[----:B------:R-:W-:Y:S01]  /*1550*/  IMAD.SHL.U32 R7, R3, 0x20, RZ ;  /* 0x0000002003077824 */ /* 0x000fe200078e00ff */
[C---:B------:R-:W-:Y:S02]  /*1560*/  LOP3.LUT R5, R0.reuse, 0x3, RZ, 0xc0, !PT ;  /* 0x0000000300057812 */ /* 0x040fe400078ec0ff */
[----:B------:R-:W-:Y:S02]  /*1570*/  LOP3.LUT R4, R0, 0x4, RZ, 0xc0, !PT ;  /* 0x0000000400047812 */ /* 0x000fe400078ec0ff */
[----:B------:R-:W-:-:S02]  /*1580*/  LOP3.LUT R3, R6, 0x18, R5, 0xe2, !PT ;  /* 0x0000001806037812 */ /* 0x000fc400078ee205 */
[----:B------:R-:W-:Y:S02]  /*1590*/  LOP3.LUT R7, R7, 0x1c00, RZ, 0xc0, !PT ;  /* 0x00001c0007077812 */ /* 0x000fe400078ec0ff */
[----:B------:R-:W-:Y:S02]  /*15a0*/  LOP3.LUT R6, R3, R4, RZ, 0xfc, !PT ;  /* 0x0000000403067212 */ /* 0x000fe400078efcff */
[----:B------:R-:W-:Y:S02]  /*15b0*/  LOP3.LUT P1, RZ, R0, 0x4, RZ, 0xc0, !PT ;  /* 0x0000000400ff7812 */ /* 0x000fe4000782c0ff */
[----:B------:R-:W-:-:S04]  /*15c0*/  LOP3.LUT R3, R6, R7, RZ, 0xfc, !PT ;  /* 0x0000000706037212 */ /* 0x000fc800078efcff */
[----:B------:R-:W-:-:S04]  /*15d0*/  LOP3.LUT R6, R3, UR4, RZ, 0xfc, !PT ;  /* 0x0000000403067c12 */ /* 0x000fc8000f8efcff */
[----:B------:R-:W-:Y:S02]  /*15e0*/  LEA R11, R6, R25, 0x2 ;  /* 0x00000019060b7211 */ /* 0x000fe400078e10ff */
[----:B------:R-:W-:Y:S01]  /*15f0*/  SEL R6, R10, 0x70, !P1 ;  /* 0x000000700a067807 */ /* 0x000fe20004800000 */
[----:B------:R0:W1:Y:S06]  /*1600*/  SYNCS.PHASECHK.TRANS64.TRYWAIT P1, [R8+URZ], R13 ;  /* 0x0000000d080075a7 */ /* 0x00006c000802017f */
[----:B------:R-:W-:Y:S05]  /*1610*/  WARPSYNC.ALL ;  /* 0x0000000000007948 */ /* 0x000fea0003800000 */
[----:B------:R-:W-:Y:S01]  /*1620*/  IMAD.IADD R10, R11, 0x1, R6 ;  /* 0x000000010b0a7824 */ /* 0x000fe200078e0206 */
[----:B------:R-:W-:Y:S04]  /*1630*/  LDS R24, [R11+0x800] ;  /* 0x000800000b187984 */ /* 0x000fe80000000800 */
        /* <DEDUP_REMOVED lines=8> */
[----:B------:R-:W2:Y:S04]  /*16c0*/  LDS R27, [R10+0x1000] ;  /* 0x001000000a1b7984 */ /* 0x000ea80000000800 */
[----:B------:R-:W-:Y:S04]  /*16d0*/  LDS R154, [R10+0x8800] ;  /* 0x008800000a9a7984 */ /* 0x000fe80000000800 */
[----:B------:R-:W3:Y:S04]  /*16e0*/  LDS R155, [R10+0x9000] ;  /* 0x009000000a9b7984 */ /* 0x000ee80000000800 */
[----:B------:R-:W-:Y:S04]  /*16f0*/  LDS R158, [R10+0x900] ;  /* 0x000900000a9e7984 */ /* 0x000fe80000000800 */
[----:B------:R-:W4:Y:S04]  /*1700*/  LDS R159, [R10+0x1100] ;  /* 0x001100000a9f7984 */ /* 0x000f280000000800 */
[----:B------:R-:W-:Y:S04]  /*1710*/  LDS R162, [R10+0x8900] ;  /* 0x008900000aa27984 */ /* 0x000fe80000000800 */
[----:B------:R-:W0:Y:S01]  /*1720*/  LDS R163, [R10+0x9100] ;  /* 0x009100000aa37984 */ /* 0x000e220000000800 */
[----:B------:R-:W-:Y:S01]  /*1730*/  R2UR UR4, R28 ;  /* 0x000000001c0472ca */ /* 0x000fe200000e0000 */
[----:B--2---:R-:W-:Y:S01]  /*1740*/  WARPGROUP.ARRIVE ;  /* 0x00000000000079c5 */ /* 0x004fe20000000000 */
[----:B------:R-:W-:-:S02]  /*1750*/  UMOV UR7, 0x40000040 ;  /* 0x4000004000077882 */ /* 0x000fc40000000000 */
[----:B------:R-:W-:-:S09]  /*1760*/  UMOV UR11, UR7 ;  /* 0x00000007000b7c82 */ /* 0x000fd20008000000 */
[----:B------:R-:W-:-:S04]  /*1770*/  USHF.R.U32.HI UR4, URZ, 0x4, UR4 ;  /* 0x000000043f047899 */ /* 0x000fc80008011604 */
[----:B------:R-:W-:-:S04]  /*1780*/  ULOP3.LUT UR4, UR4, 0x3fff, URZ, 0xc0, !UPT ;  /* 0x00003fff04047892 */ /* 0x000fc8000f8ec03f */
[----:B------:R-:W-:-:S04]  /*1790*/  ULOP3.LUT UR4, UR4, 0x10000, URZ, 0xfc, !UPT ;  /* 0x0001000004047892 */ /* 0x000fc8000f8efc3f */
[----:B------:R-:W-:-:S04]  /*17a0*/  ULEA UR6, UR39, UR4, 0xb ;  /* 0x0000000427067291 */ /* 0x000fc8000f8e583f */
[----:B------:R-:W-:-:S03]  /*17b0*/  UIADD3 UR8, UR6, 0x2, URZ ;  /* 0x0000000206087890 */ /* 0x000fc6000fffe03f */
[----:B------:R-:W-:Y:S02]  /*17c0*/  UMOV UR10, UR6 ;  /* 0x00000006000a7c82 */ /* 0x000fe40008000000 */
[----:B------:R-:W-:Y:S01]  /*17d0*/  HGMMA.64x128x8.F32.TF32 R88, R24, gdesc[UR4], RZ, !UPT, gsb0 ;  /* 0x05e0000418587df0 */ /* 0x000fe2000c0028ff */
[----:B------:R-:W-:Y:S02]  /*17e0*/  UMOV UR7, 0x40000040 ;  /* 0x4000004000077882 */ /* 0x000fe40000000000 */
[----:B------:R-:W-:Y:S02]  /*17f0*/  WARPGROUP.DEPBAR.LE gsb0, 0x0 ;  /* 0x00008000000079c5 */ /* 0x000fe40000010000 */
[----:B---3--:R-:W-:-:S07]  /*1800*/  WARPGROUP.ARRIVE ;  /* 0x00000000000079c5 */ /* 0x008fce0000000000 */
[----:B------:R-:W-:Y:S01]  /*1810*/  HGMMA.64x128x8.F32.TF32 R24, R152, gdesc[UR8], RZ, !UPT, gsb0 ;  /* 0x05e0000898187df0 */ /* 0x000fe2000c0028ff */
[----:B------:R-:W-:Y:S01]  /*1820*/  UMOV UR10, UR8 ;  /* 0x00000008000a7c82 */ /* 0x000fe20008000000 */
[----:B------:R-:W-:Y:S01]  /*1830*/  UMOV UR11, 0x40000040 ;  /* 0x40000040000b7882 */ /* 0x000fe20000000000 */
[----:B------:R-:W-:Y:S01]  /*1840*/  UIADD3 UR8, UR6, 0x4, URZ ;  /* 0x0000000406087890 */ /* 0x000fe2000fffe03f */
[----:B------:R-:W-:Y:S02]  /*1850*/  WARPGROUP.DEPBAR.LE gsb0, 0x0 ;  /* 0x00008000000079c5 */ /* 0x000fe40000010000 */
[----:B----4-:R-:W-:-:S06]  /*1860*/  WARPGROUP.ARRIVE ;  /* 0x00000000000079c5 */ /* 0x010fcc0000000000 */
[----:B------:R-:W-:Y:S03]  /*1870*/  HGMMA.64x128x8.F32.TF32 R88, R156, gdesc[UR8], R88, gsb0 ;  /* 0x05e000089c587df0 */ /* 0x000fe60008002858 */
[----:B------:R-:W-:Y:S02]  /*1880*/  WARPGROUP.DEPBAR.LE gsb0, 0x0 ;  /* 0x00008000000079c5 */ /* 0x000fe40000010000 */
[----:B0-----:R-:W-:-:S07]  /*1890*/  WARPGROUP.ARRIVE ;  /* 0x00000000000079c5 */ /* 0x001fce0000000000 */
[----:B------:R-:W-:Y:S01]  /*18a0*/  HGMMA.64x128x8.F32.TF32 R24, R160, gdesc[UR8], R24, gsb0 ;  /* 0x05e00008a0187df0 */ /* 0x000fe20008002818 */
[----:B------:R-:W-:Y:S01]  /*18b0*/  UMOV UR10, UR8 ;  /* 0x00000008000a7c82 */ /* 0x000fe20008000000 */
[----:B------:R-:W-:Y:S01]  /*18c0*/  UMOV UR11, 0x40000040 ;  /* 0x40000040000b7882 */ /* 0x000fe20000000000 */
[----:B------:R-:W-:Y:S01]  /*18d0*/  UIADD3 UR8, UR6, 0x6, URZ ;  /* 0x0000000606087890 */ /* 0x000fe2000fffe03f */
[----:B------:R-:W-:Y:S02]  /*18e0*/  WARPGROUP.DEPBAR.LE gsb0, 0x0 ;  /* 0x00008000000079c5 */ /* 0x000fe40000010000 */
[----:B------:R-:W-:Y:S04]  /*18f0*/  LDS R152, [R11+0xa00] ;  /* 0x000a00000b987984 */ /* 0x000fe80000000800 */
[----:B------:R-:W-:Y:S04]  /*1900*/  LDS R153, [R11+0x1200] ;  /* 0x001200000b997984 */ /* 0x000fe80000000800 */
[----:B------:R-:W-:Y:S04]  /*1910*/  LDS R154, [R10+0xa00] ;  /* 0x000a00000a9a7984 */ /* 0x000fe80000000800 */
[----:B------:R-:W0:Y:S04]  /*1920*/  LDS R155, [R10+0x1200] ;  /* 0x001200000a9b7984 */ /* 0x000e280000000800 */
[----:B------:R-:W-:Y:S04]  /*1930*/  LDS R156, [R11+0x8a00] ;  /* 0x008a00000b9c7984 */ /* 0x000fe80000000800 */
[----:B------:R-:W-:Y:S04]  /*1940*/  LDS R157, [R11+0x9200] ;  /* 0x009200000b9d7984 */ /* 0x000fe80000000800 */
[----:B------:R-:W-:Y:S04]  /*1950*/  LDS R158, [R10+0x8a00] ;  /* 0x008a00000a9e7984 */ /* 0x000fe80000000800 */
[----:B------:R-:W2:Y:S01]  /*1960*/  LDS R159, [R10+0x9200] ;  /* 0x009200000a9f7984 */ /* 0x000ea20000000800 */
[----:B0-----:R-:W-:-:S06]  /*1970*/  WARPGROUP.ARRIVE ;  /* 0x00000000000079c5 */ /* 0x001fcc0000000000 */
[----:B------:R-:W-:Y:S03]  /*1980*/  HGMMA.64x128x8.F32.TF32 R88, R152, gdesc[UR8], R88, gsb0 ;  /* 0x05e0000898587df0 */ /* 0x000fe60008002858 */
[----:B------:R-:W-:Y:S02]  /*1990*/  WARPGROUP.DEPBAR.LE gsb0, 0x0 ;  /* 0x00008000000079c5 */ /* 0x000fe40000010000 */
[----:B--2---:R-:W-:-:S07]  /*19a0*/  WARPGROUP.ARRIVE ;  /* 0x00000000000079c5 */ /* 0x004fce0000000000 */
        /* <DEDUP_REMOVED lines=37> */
[----:B------:R-:W-:Y:S02]  /*1c00*/  UIADD3 UR8, UR6, 0x404, URZ ;  /* 0x0000040406087890 */ /* 0x000fe4000fffe03f */
        /* <DEDUP_REMOVED lines=30> */
[----:B------:R-:W-:Y:S03]  /*1df0*/  HGMMA.64x128x8.F32.TF32 R24, R156, gdesc[UR8], R24, gsb0 ;  /* 0x05e000089c187df0 */ /* 0x000fe60008002818 */
        /* <DEDUP_REMOVED lines=15> */
[----:B------:R-:W-:Y:S05]  /*1ef0*/  @!P2 BRA `(.L_x_22) ;  /* 0x00000018002ca947 */ /* 0x000fea0003800000 */
[----:B------:R-:W-:Y:S05]  /*1f00*/  @!P0 BRA `(.L_x_23) ;  /* 0x0000000000048947 */ /* 0x000fea0003800000 */
[----:B------:R-:W-:Y:S01]  /*1f10*/  BPT.TRAP 0x1 ;  /* 0x000000040000795c */ /* 0x000fe20000300000 */
.L_x_23:
[----:B-1----:R-:W-:Y:S05]  /*1f20*/  @P1 BRA `(.L_x_24) ;  /* 0x0000000000181947 */ /* 0x002fea0003800000 */
[----:B------:R-:W0:Y:S01]  /*1f30*/  S2UR UR6, SR_CgaCtaId ;  /* 0x00000000000679c3 */ /* 0x000e220000008800 */
[----:B------:R-:W-:Y:S02]  /*1f40*/  UMOV UR5, 0x400 ;  /* 0x0000040000057882 */ /* 0x000fe40000000000 */
[----:B0-----:R-:W-:-:S06]  /*1f50*/  ULEA UR5, UR6, UR5, 0x18 ;  /* 0x0000000506057291 */ /* 0x001fcc000f8ec03f */
[----:B------:R-:W-:-:S04]  /*1f60*/  LEA R8, R2, UR5, 0x3 ;  /* 0x0000000502087c11 */ /* 0x000fc8000f8e18ff */
[----:B------:R-:W0:Y:S02]  /*1f70*/  SYNCS.PHASECHK.TRANS64.TRYWAIT P1, [R8+URZ], R13 ;  /* 0x0000000d080075a7 */ /* 0x000e24000802017f */
[----:B0-----:R-:W-:Y:S05]  /*1f80*/  @!P1 BRA `(.L_x_25) ;  /* 0x000000ac008c9947 */ /* 0x001fea0003800000 */
.L_x_24:
[----:B------:R-:W1:Y:S01]  /*1f90*/  S2UR UR5, SR_CgaCtaId ;  /* 0x00000000000579c3 */ /* 0x000e620000008800 */
[----:B------:R-:W-:Y:S01]  /*1fa0*/  SHF.L.U32 R10, R2, 0xe, RZ ;  /* 0x0000000e020a7819 */ /* 0x000fe200000006ff */
[----:B------:R-:W-:-:S03]  /*1fb0*/  UMOV UR6, 0x400 ;  /* 0x0000040000067882 */ /* 0x000fc60000000000 */
[----:B0-----:R-:W-:-:S03]  /*1fc0*/  LOP3.LUT R8, R10, R3, RZ, 0xfc, !PT ;  /* 0x000000030a087212 */ /* 0x001fc600078efcff */
[----:B------:R-:W0:Y:S01]  /*1fd0*/  LDC R12, c[0x0][0x28c] ;  /* 0x0000a300ff0c7b82 */ /* 0x000e220000000800 */
[----:B-1----:R-:W-:-:S03]  /*1fe0*/  ULEA UR6, UR5, UR6, 0x18 ;  /* 0x0000000605067291 */ /* 0x002fc6000f8ec03f */
[----:B------:R-:W-:-:S03]  /*1ff0*/  UMOV UR5, UR39 ;  /* 0x0000002700057c82 */ /* 0x000fc60008000000 */
[----:B------:R-:W-:Y:S02]  /*2000*/  LEA R11, R8, UR6, 0x2 ;  /* 0x00000006080b7c11 */ /* 0x000fe4000f8e10ff */
[----:B0-----:R-:W-:-:S03]  /*2010*/  ISETP.GE.AND P1, PT, R12, 0x81, PT ;  /* 0x000000810c00780c */ /* 0x001fc60003f26270 */
[----:B------:R-:W-:Y:S01]  /*2020*/  IMAD.IADD R8, R6, 0x1, R11 ;  /* 0x0000000106087824 */ /* 0x000fe200078e020b */
[----:B------:R0:W1:Y:S04]  /*2030*/  LDS R160, [R11+0x800] ;  /* 0x000800000ba07984 */ /* 0x0000680000000800 */
[----:B------:R0:W2:Y:S04]  /*2040*/  LDS R161, [R11+0x1000] ;  /* 0x001000000ba17984 */ /* 0x0000a80000000800 */
[----:B------:R0:W3:Y:S04]  /*2050*/  LDS R164, [R11+0x8800] ;  /* 0x008800000ba47984 */ /* 0x0000e80000000800 */
[----:B------:R0:W4:Y:S04]  /*2060*/  LDS R165, [R11+0x9000] ;  /* 0x009000000ba57984 */ /* 0x0001280000000800 */
[----:B------:R0:W0:Y:S04]  /*2070*/  LDS R162, [R8+0x800] ;  /* 0x0008000008a27984 */ /* 0x0000280000000800 */
[----:B------:R0:W0:Y:S04]  /*2080*/  LDS R163, [R8+0x1000] ;  /* 0x0010000008a37984 */ /* 0x0000280000000800 */
[----:B------:R0:W0:Y:S04]  /*2090*/  LDS R166, [R8+0x8800] ;  /* 0x0088000008a67984 */ /* 0x0000280000000800 */
[----:B------:R0:W0:Y:S01]  /*20a0*/  LDS R167, [R8+0x9000] ;  /* 0x0090000008a77984 */ /* 0x0000220000000800 */
[----:B------:R-:W-:Y:S05]  /*20b0*/  @!P1 BRA `(.L_x_26) ;  /* 0x0000000c00189947 */ /* 0x000fea0003800000 */
[----:B------:R-:W-:Y:S01]  /*20c0*/  R2UR UR8, R2 ;  /* 0x00000000020872ca */ /* 0x000fe200000e0000 */
[----:B------:R-:W-:-:S06]  /*20d0*/  UIADD3 UR5, UR40, -0x1, URZ ;  /* 0xffffffff28057890 */ /* 0x000fcc000fffe03f */
[----:B0-----:R-:W-:Y:S01]  /*20e0*/  IMAD.U32 R8, RZ, RZ, UR5 ;  /* 0x00000005ff087e24 */ /* 0x001fe2000f8e00ff */
[----:B------:R-:W-:-:S07]  /*20f0*/  UMOV UR5, UR39 ;  /* 0x0000002700057c82 */ /* 0x000fce0008000000 */
.L_x_34:
[----:B------:R-:W-:-:S04]  /*2100*/  UIADD3 UR6, UR8, 0x1, URZ ;  /* 0x0000000108067890 */ /* 0x000fc8000fffe03f */
[----:B------:R-:W-:-:S04]  /*2110*/  UISETP.NE.AND UP0, UPT, UR6, 0x2, UPT ;  /* 0x000000020600788c */ /* 0x000fc8000bf05270 */
[----:B------:R-:W-:Y:S02]  /*2120*/  USEL UR7, URZ, 0x1, UP0 ;  /* 0x000000013f077887 */ /* 0x000fe40008000000 */
[----:B------:R-:W-:-:S04]  /*2130*/  USEL UR6, UR6, URZ, UP0 ;  /* 0x0000003f06067287 */ /* 0x000fc80008000000 */
[----:B------:R-:W-:Y:S02]  /*2140*/  LOP3.LUT R9, R9, UR7, RZ, 0x3c, !PT ;  /* 0x0000000709097c12 */ /* 0x000fe4000f8e3cff */
[----:B------:R-:W-:Y:S01]  /*2150*/  IMAD.U32 R2, RZ, RZ, UR6 ;  /* 0x00000006ff027e24 */ /* 0x000fe2000f8e00ff */
[----:B0-----:R-:W-:Y:S06]  /*2160*/  @!P0 BRA `(.L_x_27) ;  /* 0x0000000000048947 */ /* 0x001fec0003800000 */
[----:B------:R-:W-:Y:S01]  /*2170*/  BPT.TRAP 0x1 ;  /* 0x000000040000795c */ /* 0x000fe20000300000 */
.L_x_27:
[----:B------:R-:W0:Y:S01]  /*2180*/  S2UR UR7, SR_CgaCtaId ;  /* 0x00000000000779c3 */ /* 0x000e220000008800 */
[----:B------:R-:W-:Y:S01]  /*2190*/  UMOV UR6, 0x400 ;  /* 0x0000040000067882 */ /* 0x000fe20000000000 */
[----:B------:R-:W-:Y:S01]  /*21a0*/  SHF.L.U32 R14, R9, 0x1f, RZ ;  /* 0x0000001f090e7819 */ /* 0x000fe200000006ff */
[----:B------:R-:W-:Y:S01]  /*21b0*/  ULEA UR10, UR8, UR4, 0xb ;  /* 0x00000004080a7291 */ /* 0x000fe2000f8e583f */
[----:B------:R-:W3:Y:S01]  /*21c0*/  S2R R10, SR_TID.X ;  /* 0x00000000000a7919 */ /* 0x000ee20000002100 */
[----:B------:R-:W-:Y:S01]  /*21d0*/  UMOV UR11, 0x40000040 ;  /* 0x40000040000b7882 */ /* 0x000fe20000000000 */
[----:B------:R-:W-:Y:S01]  /*21e0*/  IMAD.U32 R15, RZ, RZ, UR8 ;  /* 0x00000008ff0f7e24 */ /* 0x000fe2000f8e00ff */
[----:B------:R-:W-:Y:S01]  /*21f0*/  UMOV UR15, UR11 ;  /* 0x0000000b000f7c82 */ /* 0x000fe20008000000 */
[----:B------:R-:W-:Y:S02]  /*2200*/  UIADD3 UR8, UR10, 0x2, URZ ;  /* 0x000000020a087890 */ /* 0x000fe4000fffe03f */
[----:B------:R-:W-:Y:S01]  /*2210*/  UMOV UR14, UR10 ;  /* 0x0000000a000e7c82 */ /* 0x000fe20008000000 */
[----:B0-----:R-:W-:-:S06]  /*2220*/  ULEA UR6, UR7, UR6, 0x18 ;  /* 0x0000000607067291 */ /* 0x001fcc000f8ec03f */
[----:B------:R-:W-:-:S04]  /*2230*/  LEA R13, R2, UR6, 0x3 ;  /* 0x00000006020d7c11 */ /* 0x000fc8000f8e18ff */
[----:B------:R0:W0:Y:S01]  /*2240*/  SYNCS.PHASECHK.TRANS64.TRYWAIT P1, [R13+URZ], R14 ;  /* 0x0000000e0d0075a7 */ /* 0x000022000802017f */
[----:B-12---:R-:W-:Y:S01]  /*2250*/  WARPGROUP.ARRIVE ;  /* 0x00000000000079c5 */ /* 0x006fe20000000000 */
[C---:B---3--:R-:W-:Y:S02]  /*2260*/  SHF.L.U32 R7, R10.reuse, 0x5, RZ ;  /* 0x000000050a077819 */ /* 0x048fe400000006ff */
[----:B------:R-:W-:Y:S01]  /*2270*/  SHF.R.U32.HI R0, RZ, 0x2, R10 ;  /* 0x00000002ff007819 */ /* 0x000fe2000001160a */
[----:B------:R-:W-:Y:S01]  /*2280*/  IMAD.SHL.U32 R10, R10, 0x8, RZ ;  /* 0x000000080a0a7824 */ /* 0x000fe200078e00ff */
[----:B------:R-:W-:Y:S01]  /*2290*/  LOP3.LUT R7, R7, 0x1c00, RZ, 0xc0, !PT ;  /* 0x00001c0007077812 */ /* 0x000fe200078ec0ff */
[----:B------:R-:W-:Y:S01]  /*22a0*/  HGMMA.64x128x8.F32.TF32 R88, R160, gdesc[UR8], R88, gsb0 ;  /* 0x05e00008a0587df0 */ /* 0x000fe20008002858 */
[C---:B------:R-:W-:Y:S02]  /*22b0*/  LOP3.LUT R4, R0.reuse, 0x4, RZ, 0xc0, !PT ;  /* 0x0000000400047812 */ /* 0x040fe400078ec0ff */
[----:B------:R-:W-:-:S02]  /*22c0*/  LOP3.LUT R5, R0, 0x3, RZ, 0xc0, !PT ;  /* 0x0000000300057812 */ /* 0x000fc400078ec0ff */
[----:B------:R-:W-:-:S04]  /*22d0*/  LOP3.LUT R12, R7, R4, RZ, 0xfc, !PT ;  /* 0x00000004070c7212 */ /* 0x000fc800078efcff */
[----:B------:R-:W-:-:S04]  /*22e0*/  LOP3.LUT R11, R12, R5, RZ, 0xfc, !PT ;  /* 0x000000050c0b7212 */ /* 0x000fc800078efcff */
[----:B------:R-:W-:-:S05]  /*22f0*/  LOP3.LUT R10, R11, 0x18, R10, 0xf8, !PT ;  /* 0x000000180b0a7812 */ /* 0x000fca00078ef80a */
[----:B------:R-:W-:-:S05]  /*2300*/  IMAD R10, R15, 0x4000, R10 ;  /* 0x000040000f0a7824 */ /* 0x000fca00078e020a */
[----:B------:R-:W-:-:S04]  /*2310*/  LEA R11, R10, UR6, 0x2 ;  /* 0x000000060a0b7c11 */ /* 0x000fc8000f8e10ff */
[----:B------:R-:W-:Y:S01]  /*2320*/  IADD3 R10, R6, R11, RZ ;  /* 0x0000000b060a7210 */ /* 0x000fe20007ffe0ff */
[----:B------:R-:W-:Y:S02]  /*2330*/  WARPGROUP.DEPBAR.LE gsb0, 0x0 ;  /* 0x00008000000079c5 */ /* 0x000fe40000010000 */
[----:B----4-:R-:W-:-:S06]  /*2340*/  WARPGROUP.ARRIVE ;  /* 0x00000000000079c5 */ /* 0x010fcc0000000000 */
[----:B------:R-:W-:Y:S01]  /*2350*/  HGMMA.64x128x8.F32.TF32 R24, R164, gdesc[UR12], R24, gsb0 ;  /* 0x05e0000ca4187df0 */ /* 0x000fe20008002818 */
[----:B------:R-:W-:Y:S01]  /*2360*/  UMOV UR14, UR8 ;  /* 0x00000008000e7c82 */ /* 0x000fe20008000000 */
[----:B------:R-:W-:Y:S01]  /*2370*/  UMOV UR15, 0x40000040 ;  /* 0x40000040000f7882 */ /* 0x000fe20000000000 */
[----:B------:R-:W-:Y:S02]  /*2380*/  WARPGROUP.DEPBAR.LE gsb0, 0x0 ;  /* 0x00008000000079c5 */ /* 0x000fe40000010000 */
[----:B------:R-:W-:Y:S04]  /*2390*/  LDS R152, [R11+0x900] ;  /* 0x000900000b987984 */ /* 0x000fe80000000800 */
[----:B------:R-:W-:Y:S04]  /*23a0*/  LDS R153, [R11+0x1100] ;  /* 0x001100000b997984 */ /* 0x000fe80000000800 */
[----:B------:R-:W-:Y:S04]  /*23b0*/  LDS R154, [R10+0x900] ;  /* 0x000900000a9a7984 */ /* 0x000fe80000000800 */
[----:B------:R-:W1:Y:S04]  /*23c0*/  LDS R155, [R10+0x1100] ;  /* 0x001100000a9b7984 */ /* 0x000e680000000800 */
[----:B------:R-:W-:Y:S04]  /*23d0*/  LDS R156, [R11+0x8900] ;  /* 0x008900000b9c7984 */ /* 0x000fe80000000800 */
[----:B------:R-:W-:Y:S04]  /*23e0*/  LDS R157, [R11+0x9100] ;  /* 0x009100000b9d7984 */ /* 0x000fe80000000800 */
[----:B------:R-:W-:Y:S04]  /*23f0*/  LDS R158, [R10+0x8900] ;  /* 0x008900000a9e7984 */ /* 0x000fe80000000800 */
[----:B------:R-:W2:Y:S01]  /*2400*/  LDS R159, [R10+0x9100] ;  /* 0x009100000a9f7984 */ /* 0x000ea20000000800 */
[----:B-1----:R-:W-:-:S06]  /*2410*/  WARPGROUP.ARRIVE ;  /* 0x00000000000079c5 */ /* 0x002fcc0000000000 */
[----:B------:R-:W-:Y:S03]  /*2420*/  HGMMA.64x128x8.F32.TF32 R88, R152, gdesc[UR12], R88, gsb0 ;  /* 0x05e0000c98587df0 */ /* 0x000fe60008002858 */
[----:B------:R-:W-:Y:S02]  /*2430*/  WARPGROUP.DEPBAR.LE gsb0, 0x0 ;  /* 0x00008000000079c5 */ /* 0x000fe40000010000 */
[----:B--2---:R-:W-:-:S07]  /*2440*/  WARPGROUP.ARRIVE ;  /* 0x00000000000079c5 */ /* 0x004fce0000000000 */
[----:B------:R-:W-:Y:S03]  /*2450*/  HGMMA.64x128x8.F32.TF32 R24, R156, gdesc[UR12], R24, gsb0 ;  /* 0x05e0000c9c187df0 */ /* 0x000fe60008002818 */
[----:B------:R-:W-:Y:S02]  /*2460*/  WARPGROUP.DEPBAR.LE gsb0, 0x0 ;  /* 0x00008000000079c5 */ /* 0x000fe40000010000 */
[----:B------:R1:W2:Y:S04]  /*2470*/  LDS R152, [R11+0xa00] ;  /* 0x000a00000b987984 */ /* 0x0002a80000000800 */
[----:B------:R1:W3:Y:S04]  /*2480*/  LDS R153, [R11+0x1200] ;  /* 0x001200000b997984 */ /* 0x0002e80000000800 */
[----:B------:R1:W4:Y:S04]  /*2490*/  LDS R156, [R11+0x8a00] ;  /* 0x008a00000b9c7984 */ /* 0x0003280000000800 */
[----:B------:R1:W0:Y:S04]  /*24a0*/  LDS R157, [R11+0x9200] ;  /* 0x009200000b9d7984 */ /* 0x0002280000000800 */
[----:B------:R1:W0:Y:S04]  /*24b0*/  LDS R154, [R10+0xa00] ;  /* 0x000a00000a9a7984 */ /* 0x0002280000000800 */
[----:B------:R1:W0:Y:S04]  /*24c0*/  LDS R155, [R10+0x1200] ;  /* 0x001200000a9b7984 */ /* 0x0002280000000800 */
[----:B------:R1:W0:Y:S04]  /*24d0*/  LDS R158, [R10+0x8a00] ;  /* 0x008a00000a9e7984 */ /* 0x0002280000000800 */
[----:B------:R1:W0:Y:S01]  /*24e0*/  LDS R159, [R10+0x9200] ;  /* 0x009200000a9f7984 */ /* 0x0002220000000800 */
[----:B------:R-:W-:Y:S05]  /*24f0*/  @!P0 BRA `(.L_x_28) ;  /* 0x0000000000048947 */ /* 0x000fea0003800000 */
[----:B------:R-:W-:Y:S01]  /*2500*/  BPT.TRAP 0x1 ;  /* 0x000000040000795c */ /* 0x000fe20000300000 */
.L_x_28:
[----:B------:R-:W2:Y:S01]  /*2510*/  LDL R12, [R1+0x14] ;  /* 0x00001400010c7983 */ /* 0x000ea20000100800 */
[----:B------:R-:W-:-:S04]  /*2520*/  ULEA UR7, UR5, UR6, 0x3 ;  /* 0x0000000605077291 */ /* 0x000fc8000f8e183f */
[----:B------:R-:W-:-:S04]  /*2530*/  UIADD3 UR7, UR7, 0x10, URZ ;  /* 0x0000001007077890 */ /* 0x000fc8000fffe03f */
[----:B------:R-:W-:-:S09]  /*2540*/  UPRMT UR7, URZ, 0x654, UR7 ;  /* 0x000006543f077896 */ /* 0x000fd20008000007 */
[----:B------:R-:W-:Y:S01]  /*2550*/  SYNCS.ARRIVE.TRANS64.RED.A1T0 RZ, [UR7], RZ ;  /* 0x000000ffffff79a7 */ /* 0x000fe20008100407 */
[----:B--2---:R-:W-:-:S13]  /*2560*/  ISETP.GT.U32.AND P2, PT, R12, 0x1, PT ;  /* 0x000000010c00780c */ /* 0x004fda0003f44070 */
[----:B------:R-:W-:Y:S05]  /*2570*/  @P2 BRA `(.L_x_29) ;  /* 0x0000000000042947 */ /* 0x000fea0003800000 */
[----:B------:R-:W-:Y:S01]  /*2580*/  BPT.TRAP 0x1 ;  /* 0x000000040000795c */ /* 0x000fe20000300000 */
.L_x_29:
[----:B------:R-:W-:Y:S01]  /*2590*/  UIADD3 UR8, UR10, 0x4, URZ ;  /* 0x000000040a087890 */ /* 0x000fe2000fffe03f */
[----:B0--3--:R-:W-:Y:S01]  /*25a0*/  WARPGROUP.ARRIVE ;  /* 0x00000000000079c5 */ /* 0x009fe20000000000 */
[----:B------:R-:W-:Y:S01]  /*25b0*/  UMOV UR15, 0x40000040 ;  /* 0x40000040000f7882 */ /* 0x000fe20000000000 */
[----:B------:R-:W-:-:S04]  /*25c0*/  UIADD3 UR5, UR5, 0x1, URZ ;  /* 0x0000000105057890 */ /* 0x000fc8000fffe03f */
[----:B------:R-:W-:Y:S01]  /*25d0*/  UMOV UR14, UR8 ;  /* 0x00000008000e7c82 */ /* 0x000fe20008000000 */
[----:B------:R-:W-:Y:S01]  /*25e0*/  UIADD3 UR8, UR10, 0x6, URZ ;  /* 0x000000060a087890 */ /* 0x000fe2000fffe03f */
[----:B------:R-:W-:Y:S01]  /*25f0*/  HGMMA.64x128x8.F32.TF32 R88, R152, gdesc[UR12], R88, gsb0 ;  /* 0x05e0000c98587df0 */ /* 0x000fe20008002858 */
[----:B------:R-:W-:-:S04]  /*2600*/  UISETP.NE.AND UP0, UPT, UR5, 0x2, UPT ;  /* 0x000000020500788c */ /* 0x000fc8000bf05270 */
[----:B------:R-:W-:Y:S01]  /*2610*/  USEL UR5, UR5, URZ, UP0 ;  /* 0x0000003f05057287 */ /* 0x000fe20008000000 */
[----:B------:R-:W-:Y:S02]  /*2620*/  WARPGROUP.DEPBAR.LE gsb0, 0x0 ;  /* 0x00008000000079c5 */ /* 0x000fe40000010000 */
[----:B----4-:R-:W-:-:S06]  /*2630*/  WARPGROUP.ARRIVE ;  /* 0x00000000000079c5 */ /* 0x010fcc0000000000 */
        /* <DEDUP_REMOVED lines=79> */
.L_x_30:
[----:B01----:R-:W-:Y:S01]  /*2b30*/  IMAD.SHL.U32 R10, R2, 0x4000, RZ ;  /* 0x00004000020a7824 */ /* 0x003fe200078e00ff */
[----:B------:R-:W-:Y:S04]  /*2b40*/  BSSY B0, `(.L_x_31) ;  /* 0x0000006000007945 */ /* 0x000fe80003800000 */
[----:B------:R-:W-:-:S04]  /*2b50*/  LOP3.LUT R11, R10, R3, RZ, 0xfc, !PT ;  /* 0x000000030a0b7212 */ /* 0x000fc800078efcff */
[----:B------:R-:W-:Y:S01]  /*2b60*/  LEA R11, R11, UR6, 0x2 ;  /* 0x000000060b0b7c11 */ /* 0x000fe2000f8e10ff */
[----:B------:R-:W-:Y:S06]  /*2b70*/  @P1 BRA `(.L_x_32) ;  /* 0x0000000000081947 */ /* 0x000fec0003800000 */
[----:B------:R-:W0:Y:S02]  /*2b80*/  SYNCS.PHASECHK.TRANS64.TRYWAIT P1, [R13+URZ], R14 ;  /* 0x0000000e0d0075a7 */ /* 0x000e24000802017f */
[----:B0-----:R-:W-:Y:S05]  /*2b90*/  @!P1 BRA `(.L_x_33) ;  /* 0x000000a0009c9947 */ /* 0x001fea0003800000 */
.L_x_32:
[----:B------:R-:W-:Y:S05]  /*2ba0*/  BSYNC B0 ;  /* 0x0000000000007941 */ /* 0x000fea0003800000 */
.L_x_31:
[----:B------:R-:W-:Y:S01]  /*2bb0*/  IMAD.IADD R12, R6, 0x1, R11 ;  /* 0x00000001060c7824 */ /* 0x000fe200078e020b */
[----:B------:R1:W0:Y:S01]  /*2bc0*/  LDS R160, [R11+0x800] ;  /* 0x000800000ba07984 */ /* 0x0002220000000800 */
[----:B------:R-:W-:Y:S05]  /*2bd0*/  WARPSYNC.ALL ;  /* 0x0000000000007948 */ /* 0x000fea0003800000 */
[----:B------:R1:W0:Y:S04]  /*2be0*/  LDS R161, [R11+0x1000] ;  /* 0x001000000ba17984 */ /* 0x0002280000000800 */
[----:B------:R1:W0:Y:S04]  /*2bf0*/  LDS R164, [R11+0x8800] ;  /* 0x008800000ba47984 */ /* 0x0002280000000800 */
[----:B------:R1:W0:Y:S04]  /*2c00*/  LDS R165, [R11+0x9000] ;  /* 0x009000000ba57984 */ /* 0x0002280000000800 */
[----:B------:R1:W0:Y:S04]  /*2c10*/  LDS R162, [R12+0x800] ;  /* 0x000800000ca27984 */ /* 0x0002280000000800 */
[----:B------:R1:W0:Y:S04]  /*2c20*/  LDS R163, [R12+0x1000] ;  /* 0x001000000ca37984 */ /* 0x0002280000000800 */
[----:B------:R1:W0:Y:S04]  /*2c30*/  LDS R166, [R12+0x8800] ;  /* 0x008800000ca67984 */ /* 0x0002280000000800 */
[----:B------:R1:W0:Y:S01]  /*2c40*/  LDS R167, [R12+0x9000] ;  /* 0x009000000ca77984 */ /* 0x0002220000000800 */
[----:B------:R-:W-:Y:S01]  /*2c50*/  UIADD3 UR8, UR10, 0x406, URZ ;  /* 0x000004060a087890 */ /* 0x000fe2000fffe03f */
[----:B--23--:R-:W-:Y:S01]  /*2c60*/  WARPGROUP.ARRIVE ;  /* 0x00000000000079c5 */ /* 0x00cfe20000000000 */
[----:B------:R-:W-:Y:S01]  /*2c70*/  UMOV UR11, 0x40000040 ;  /* 0x40000040000b7882 */ /* 0x000fe20000000000 */
[C---:B------:R-:W-:Y:S01]  /*2c80*/  ISETP.GT.AND P1, PT, R8.reuse, 0x2, PT ;  /* 0x000000020800780c */ /* 0x040fe20003f24270 */
[----:B------:R-:W-:-:S03]  /*2c90*/  VIADD R8, R8, 0xffffffff ;  /* 0xffffffff08087836 */ /* 0x000fc60000000000 */
[----:B------:R-:W-:Y:S01]  /*2ca0*/  UMOV UR10, UR8 ;  /* 0x00000008000a7c82 */ /* 0x000fe20008000000 */
[----:B------:R-:W-:-:S13]  /*2cb0*/  R2UR UR8, R2 ;  /* 0x00000000020872ca */ /* 0x000fda00000e0000 */
[----:B------:R-:W-:Y:S03]  /*2cc0*/  HGMMA.64x128x8.F32.TF32 R88, R152, gdesc[UR8], R88, gsb0 ;  /* 0x05e0000898587df0 */ /* 0x000fe60008002858 */
[----:B------:R-:W-:Y:S02]  /*2cd0*/  WARPGROUP.DEPBAR.LE gsb0, 0x0 ;  /* 0x00008000000079c5 */ /* 0x000fe40000010000 */
[----:B----4-:R-:W-:-:S07]  /*2ce0*/  WARPGROUP.ARRIVE ;  /* 0x00000000000079c5 */ /* 0x010fce0000000000 */
[----:B------:R-:W-:Y:S03]  /*2cf0*/  HGMMA.64x128x8.F32.TF32 R24, R156, gdesc[UR8], R24, gsb0 ;  /* 0x05e000089c187df0 */ /* 0x000fe60008002818 */
[----:B------:R-:W-:Y:S02]  /*2d00*/  WARPGROUP.DEPBAR.LE gsb0, 0x0 ;  /* 0x00008000000079c5 */ /* 0x000fe40000010000 */
[----:B-1----:R-:W-:Y:S05]  /*2d10*/  @P1 BRA `(.L_x_34) ;  /* 0xfffffff000f81947 */ /* 0x002fea000383ffff */
.L_x_26:
[----:B------:R-:W-:Y:S01]  /*2d20*/  LEA R2, R2, UR4, 0xb ;  /* 0x0000000402027c11 */ /* 0x000fe2000f8e58ff */
[----:B012---:R-:W-:Y:S01]  /*2d30*/  WARPGROUP.ARRIVE ;  /* 0x00000000000079c5 */ /* 0x007fe20000000000 */
[----:B------:R-:W-:-:S05]  /*2d40*/  MOV R3, 0x40000040 ;  /* 0x4000004000037802 */ /* 0x000fca0000000f00 */
[----:B------:R-:W0:Y:S01]  /*2d50*/  S2R R11, SR_TID.X ;  /* 0x00000000000b7919 */ /* 0x000e220000002100 */
[C---:B------:R-:W-:Y:S02]  /*2d60*/  R2UR UR10, R2.reuse ;  /* 0x00000000020a72ca */ /* 0x040fe400000e0000 */
[C---:B------:R-:W-:Y:S02]  /*2d70*/  R2UR UR11, R3.reuse ;  /* 0x00000000030b72ca */ /* 0x040fe400000e0000 */
[----:B------:R-:W-:Y:S02]  /*2d80*/  R2UR UR14, R2 ;  /* 0x00000000020e72ca */ /* 0x000fe400000e0000 */
[----:B------:R-:W-:Y:S02]  /*2d90*/  R2UR UR15, R3 ;  /* 0x00000000030f72ca */ /* 0x000fe400000e0000 */
[----:B------:R-:W-:-:S07]  /*2da0*/  LOP3.LUT R5, R5, R7, R4, 0xfe, !PT ;  /* 0x0000000705057212 */ /* 0x000fce00078efe04 */
[----:B------:R-:W-:Y:S01]  /*2db0*/  HGMMA.64x128x8.F32.TF32 R88, R160, gdesc[UR8], R88, gsb0 ;  /* 0x05e00008a0587df0 */ /* 0x000fe20008002858 */
[----:B0-----:R-:W-:-:S05]  /*2dc0*/  IMAD.SHL.U32 R4, R11, 0x8, RZ ;  /* 0x000000080b047824 */ /* 0x001fca00078e00ff */
[----:B------:R-:W-:Y:S02]  /*2dd0*/  LOP3.LUT R5, R5, 0x18, R4, 0xf8, !PT ;  /* 0x0000001805057812 */ /* 0x000fe400078ef804 */
[----:B------:R-:W-:-:S03]  /*2de0*/  IADD3 R4, R2, 0x2, RZ ;  /* 0x0000000202047810 */ /* 0x000fc60007ffe0ff */
[----:B------:R-:W-:Y:S01]  /*2df0*/  IMAD.IADD R10, R5, 0x1, R10 ;  /* 0x00000001050a7824 */ /* 0x000fe200078e020a */
[----:B------:R-:W-:Y:S01]  /*2e00*/  R2UR UR10, R4 ;  /* 0x00000000040a72ca */ /* 0x000fe200000e0000 */
[----:B------:R-:W-:-:S03]  /*2e10*/  IMAD.MOV.U32 R5, RZ, RZ, 0x40000040 ;  /* 0x40000040ff057424 */ /* 0x000fc600078e00ff */
[----:B------:R-:W-:Y:S02]  /*2e20*/  LEA R7, R10, UR6, 0x2 ;  /* 0x000000060a077c11 */ /* 0x000fe4000f8e10ff */
[----:B------:R-:W-:-:S03]  /*2e30*/  R2UR UR11, R5 ;  /* 0x00000000050b72ca */ /* 0x000fc600000e0000 */
[----:B------:R-:W-:Y:S01]  /*2e40*/  IMAD.IADD R6, R6, 0x1, R7 ;  /* 0x0000000106067824 */ /* 0x000fe200078e0207 */
[----:B------:R-:W-:Y:S02]  /*2e50*/  WARPGROUP.DEPBAR.LE gsb0, 0x0 ;  /* 0x00008000000079c5 */ /* 0x000fe40000010000 */
[----:B---34-:R-:W-:-:S06]  /*2e60*/  WARPGROUP.ARRIVE ;  /* 0x00000000000079c5 */ /* 0x018fcc0000000000 */
[----:B------:R-:W-:Y:S01]  /*2e70*/  HGMMA.64x128x8.F32.TF32 R24, R164, gdesc[UR12], R24, gsb0 ;  /* 0x05e0000ca4187df0 */ /* 0x000fe20008002818 */
[----:B------:R-:W-:Y:S02]  /*2e80*/  R2UR UR14, R4 ;  /* 0x00000000040e72ca */ /* 0x000fe400000e0000 */
[----:B------:R-:W-:Y:S01]  /*2e90*/  R2UR UR15, R5 ;  /* 0x00000000050f72ca */ /* 0x000fe200000e0000 */
        /* <DEDUP_REMOVED lines=8> */
[----:B------:R-:W1:Y:S01]  /*2f20*/  LDS R159, [R6+0x9100] ;  /* 0x00910000069f7984 */ /* 0x000e620000000800 */
[----:B0-----:R-:W-:-:S06]  /*2f30*/  WARPGROUP.ARRIVE ;  /* 0x00000000000079c5 */ /* 0x001fcc0000000000 */
[----:B------:R-:W-:Y:S03]  /*2f40*/  HGMMA.64x128x8.F32.TF32 R88, R152, gdesc[UR8], R88, gsb0 ;  /* 0x05e0000898587df0 */ /* 0x000fe60008002858 */
[----:B------:R-:W-:Y:S02]  /*2f50*/  WARPGROUP.DEPBAR.LE gsb0, 0x0 ;  /* 0x00008000000079c5 */ /* 0x000fe40000010000 */
[----:B-1----:R-:W-:-:S07]  /*2f60*/  WARPGROUP.ARRIVE ;  /* 0x00000000000079c5 */ /* 0x002fce0000000000 */
[----:B------:R-:W-:Y:S03]  /*2f70*/  HGMMA.64x128x8.F32.TF32 R24, R156, gdesc[UR12], R24, gsb0 ;  /* 0x05e0000c9c187df0 */ /* 0x000fe60008002818 */
[----:B------:R-:W-:Y:S02]  /*2f80*/  WARPGROUP.DEPBAR.LE gsb0, 0x0 ;  /* 0x00008000000079c5 */ /* 0x000fe40000010000 */
        /* <DEDUP_REMOVED lines=9> */
[----:B------:R-:W-:Y:S01]  /*3020*/  BPT.TRAP 0x1 ;  /* 0x000000040000795c */ /* 0x000fe20000300000 */
.L_x_35:
        /* <DEDUP_REMOVED lines=8> */
.L_x_36:
[----:B------:R-:W-:Y:S01]  /*30b0*/  VIADD R4, R2, 0x4 ;  /* 0x0000000402047836 */ /* 0x000fe20000000000 */
[----:B01----:R-:W-:Y:S01]  /*30c0*/  WARPGROUP.ARRIVE ;  /* 0x00000000000079c5 */ /* 0x003fe20000000000 */
[----:B------:R-:W-:Y:S02]  /*30d0*/  IMAD.MOV.U32 R5, RZ, RZ, 0x40000040 ;  /* 0x40000040ff057424 */ /* 0x000fe400078e00ff */
[----:B------:R-:W-:Y:S01]  /*30e0*/  IMAD.MOV.U32 R3, RZ, RZ, 0x40000040 ;  /* 0x40000040ff037424 */ /* 0x000fe200078e00ff */
[C---:B------:R-:W-:Y:S02]  /*30f0*/  R2UR UR6, R4.reuse ;  /* 0x00000000040672ca */ /* 0x040fe400000e0000 */
[C---:B------:R-:W-:Y:S02]  /*3100*/  R2UR UR7, R5.reuse ;  /* 0x00000000050772ca */ /* 0x040fe400000e0000 */
[----:B------:R-:W-:Y:S02]  /*3110*/  R2UR UR10, R4 ;  /* 0x00000000040a72ca */ /* 0x000fe400000e0000 */
[----:B------:R-:W-:Y:S01]  /*3120*/  R2UR UR11, R5 ;  /* 0x00000000050b72ca */ /* 0x000fe200000e0000 */
[----:B------:R-:W-:Y:S01]  /*3130*/  IMAD.MOV.U32 R5, RZ, RZ, 0x40000040 ;  /* 0x40000040ff057424 */ /* 0x000fe200078e00ff */
[----:B------:R-:W-:-:S07]  /*3140*/  IADD3 R4, R2, 0x6, RZ ;  /* 0x0000000602047810 */ /* 0x000fce0007ffe0ff */
[----:B------:R-:W-:Y:S01]  /*3150*/  HGMMA.64x128x8.F32.TF32 R88, R156, gdesc[UR4], R88, gsb0 ;  /* 0x05e000049c587df0 */ /* 0x000fe20008002858 */
[----:B------:R-:W-:Y:S02]  /*3160*/  R2UR UR6, R4 ;  /* 0x00000000040672ca */ /* 0x000fe400000e0000 */
[----:B------:R-:W-:Y:S01]  /*3170*/  R2UR UR7, R5 ;  /* 0x00000000050772ca */ /* 0x000fe200000e0000 */
[----:B------:R-:W-:Y:S02]  /*3180*/  WARPGROUP.DEPBAR.LE gsb0, 0x0 ;  /* 0x00008000000079c5 */ /* 0x000fe40000010000 */
[----:B---34-:R-:W-:-:S06]  /*3190*/  WARPGROUP.ARRIVE ;  /* 0x00000000000079c5 */ /* 0x018fcc0000000000 */
[----:B------:R-:W-:Y:S01]  /*31a0*/  HGMMA.64x128x8.F32.TF32 R24, R152, gdesc[UR8], R24, gsb0 ;  /* 0x05e0000898187df0 */ /* 0x000fe20008002818 */
[----:B------:R-:W-:Y:S01]  /*31b0*/  R2UR UR10, R4 ;  /* 0x00000000040a72ca */ /* 0x000fe200000e0000 */
[----:B------:R-:W-:Y:S01]  /*31c0*/  VIADD R4, R2, 0x400 ;  /* 0x0000040002047836 */ /* 0x000fe20000000000 */
[----:B------:R-:W-:Y:S01]  /*31d0*/  R2UR UR11, R5 ;  /* 0x00000000050b72ca */ /* 0x000fe200000e0000 */
[----:B------:R-:W-:Y:S01]  /*31e0*/  IMAD.MOV.U32 R5, RZ, RZ, 0x40000040 ;  /* 0x40000040ff057424 */ /* 0x000fe200078e00ff */
        /* <DEDUP_REMOVED lines=10> */
[----:B------:R-:W-:Y:S01]  /*3290*/  HGMMA.64x128x8.F32.TF32 R88, R152, gdesc[UR4], R88, gsb0 ;  /* 0x05e0000498587df0 */ /* 0x000fe20008002858 */
[----:B------:R-:W-:Y:S02]  /*32a0*/  R2UR UR6, R4 ;  /* 0x00000000040672ca */ /* 0x000fe400000e0000 */
[----:B------:R-:W-:Y:S01]  /*32b0*/  R2UR UR7, R5 ;  /* 0x00000000050772ca */ /* 0x000fe200000e0000 */
[----:B------:R-:W-:Y:S02]  /*32c0*/  WARPGROUP.DEPBAR.LE gsb0, 0x0 ;  /* 0x00008000000079c5 */ /* 0x000fe40000010000 */
[----:B-1----:R-:W-:-:S06]  /*32d0*/  WARPGROUP.ARRIVE ;  /* 0x00000000000079c5 */ /* 0x002fcc0000000000 */
[----:B------:R-:W-:Y:S01]  /*32e0*/  HGMMA.64x128x8.F32.TF32 R24, R156, gdesc[UR8], R24, gsb0 ;  /* 0x05e000089c187df0 */ /* 0x000fe20008002818 */
[----:B------:R-:W-:Y:S02]  /*32f0*/  R2UR UR10, R4 ;  /* 0x00000000040a72ca */ /* 0x000fe400000e0000 */
[----:B------:R-:W-:Y:S01]  /*3300*/  R2UR UR11, R5 ;  /* 0x00000000050b72ca */ /* 0x000fe200000e0000 */
[----:B------:R-:W-:Y:S01]  /*3310*/  IMAD.MOV.U32 R5, RZ, RZ, 0x40000040 ;  /* 0x40000040ff057424 */ /* 0x000fe200078e00ff */
[----:B------:R-:W-:Y:S01]  /*3320*/  IADD3 R4, R2, 0x402, RZ ;  /* 0x0000040202047810 */ /* 0x000fe20007ffe0ff */
        /* <DEDUP_REMOVED lines=16> */
[----:B------:R-:W-:Y:S01]  /*3430*/  R2UR UR10, R4 ;  /* 0x00000000040a72ca */ /* 0x000fe200000e0000 */
[C---:B------:R-:W-:Y:S01]  /*3440*/  VIADD R4, R2.reuse, 0x404 ;  /* 0x0000040402047836 */ /* 0x040fe20000000000 */
        /* <DEDUP_REMOVED lines=54> */
.L_x_22:
[----:B------:R-:W-:Y:S05]  /*37b0*/  @!P0 BRA `(.L_x_37) ;  /* 0x0000000000048947 */ /* 0x000fea0003800000 */
[----:B------:R-:W-:Y:S01]  /*37c0*/  BPT.TRAP 0x1 ;  /* 0x000000040000795c */ /* 0x000fe20000300000 */
.L_x_37:
[----:B------:R-:W2:Y:S01]  /*37d0*/  LDL R2, [R1+0x14] ;  /* 0x0000140001027983 */ /* 0x000ea20000100800 */
[----:B------:R-:W0:Y:S01]  /*37e0*/  S2UR UR6, SR_CgaCtaId ;  /* 0x00000000000679c3 */ /* 0x000e220000008800 */
[----:B------:R-:W-:Y:S01]  /*37f0*/  UIADD3 UR39, UR40, UR39, URZ ;  /* 0x0000002728277290 */ /* 0x000fe2000fffe03f */
[----:B------:R-:W-:-:S03]  /*3800*/  UMOV UR5, 0x400 ;  /* 0x0000040000057882 */ /* 0x000fc60000000000 */
[----:B------:R-:W-:-:S04]  /*3810*/  ULEA UR4, UR39, 0x8, 0x3 ;  /* 0x0000000827047891 */ /* 0x000fc8000f8e183f */
[----:B------:R-:W-:Y:S02]  /*3820*/  ULOP3.LUT UR4, UR4, 0x8, URZ, 0xc0, !UPT ;  /* 0x0000000804047892 */ /* 0x000fe4000f8ec03f */
[----:B0-----:R-:W-:-:S04]  /*3830*/  ULEA UR5, UR6, UR5, 0x18 ;  /* 0x0000000506057291 */ /* 0x001fc8000f8ec03f */
[----:B------:R-:W-:-:S04]  /*3840*/  UIADD3 UR4, UR5, 0x10, UR4 ;  /* 0x0000001005047890 */ /* 0x000fc8000fffe004 */
[----:B------:R-:W-:-:S09]  /*3850*/  UPRMT UR4, URZ, 0x654, UR4 ;  /* 0x000006543f047896 */ /* 0x000fd20008000004 */
[----:B------:R-:W-:Y:S01]  /*3860*/  SYNCS.ARRIVE.TRANS64.RED.A1T0 RZ, [UR4], RZ ;  /* 0x000000ffffff79a7 */ /* 0x000fe20008100404 */
[----:B--2---:R-:W-:-:S13]  /*3870*/  ISETP.GT.U32.AND P0, PT, R2, 0x1, PT ;  /* 0x000000010200780c */ /* 0x004fda0003f04070 */
[----:B------:R-:W-:Y:S05]  /*3880*/  @P0 BRA `(.L_x_38) ;  /* 0x0000000000040947 */ /* 0x000fea0003800000 */
[----:B------:R-:W-:Y:S01]  /*3890*/  BPT.TRAP 0x1 ;  /* 0x000000040000795c */ /* 0x000fe20000300000 */
.L_x_38:
[----:B------:R-:W0:Y:S01]  /*38a0*/  S2R R7, SR_TID.X ;  /* 0x0000000000077919 */ /* 0x000e220000002100 */
[----:B------:R-:W2:Y:S01]  /*38b0*/  LDC R6, c[0x0][0x288] ;  /* 0x0000a200ff067b82 */ /* 0x000ea20000000800 */
[----:B------:R-:W-:Y:S01]  /*38c0*/  LOP3.LUT R2, R19, 0x1, RZ, 0xc0, !PT ;  /* 0x0000000113027812 */ /* 0x000fe200078ec0ff */
[----:B------:R-:W-:Y:S01]  /*38d0*/  IMAD.SHL.U32 R11, R16, 0x80, RZ ;  /* 0x00000080100b7824 */ /* 0x000fe200078e00ff */
[----:B------:R-:W-:Y:S01]  /*38e0*/  USHF.R.U32.HI UR4, URZ, 0x1, UR39 ;  /* 0x000000013f047899 */ /* 0x000fe20008011627 */
[----:B------:R-:W-:Y:S01]  /*38f0*/  LOP3.LUT R3, R0, 0x7, RZ, 0xc0, !PT ;  /* 0x0000000700037812 */ /* 0x000fe200078ec0ff */
[----:B------:R-:W-:Y:S01]  /*3900*/  IMAD.SHL.U32 R13, R18, 0x100, RZ ;  /* 0x00000100120d7824 */ /* 0x000fe200078e00ff */
[----:B------:R-:W-:Y:S01]  /*3910*/  ULDC UR8, c[0x0][0x284] ;  /* 0x0000a10000087ab9 */ /* 0x000fe20000000800 */
[----:B------:R-:W-:Y:S01]  /*3920*/  ULOP3.LUT UR4, UR4, 0x1, URZ, 0xc0, !UPT ;  /* 0x0000000104047892 */ /* 0x000fe2000f8ec03f */
[----:B------:R-:W-:Y:S01]  /*3930*/  SHF.R.S32.HI R15, RZ, 0x1f, R17 ;  /* 0x0000001fff0f7819 */ /* 0x000fe20000011411 */
[----:B------:R-:W-:-:S02]  /*3940*/  UISETP.GT.U32.AND UP1, UPT, UR39, 0x1, UPT ;  /* 0x000000012700788c */ /* 0x000fc4000bf24070 */
[----:B------:R-:W-:Y:S01]  /*3950*/  UISETP.NE.U32.AND UP0, UPT, UR4, 0x1, UPT ;  /* 0x000000010400788c */ /* 0x000fe2000bf05070 */
[----:B------:R-:W-:Y:S01]  /*3960*/  ULDC.64 UR6, c[0x0][0x5d0] ;  /* 0x0001740000067ab9 */ /* 0x000fe20000000a00 */
[----:B------:R-:W-:Y:S02]  /*3970*/  UISETP.LT.U32.AND UP1, UPT, UR40, 0x2, UP1 ;  /* 0x000000022800788c */ /* 0x000fe40008f21070 */
[----:B------:R-:W-:Y:S02]  /*3980*/  UISETP.GT.U32.AND UP0, UPT, UR40, 0x1, !UP0 ;  /* 0x000000012800788c */ /* 0x000fe4000c704070 */
[----:B------:R-:W-:Y:S02]  /*3990*/  USEL UR5, URZ, 0x1, !UP1 ;  /* 0x000000013f057887 */ /* 0x000fe4000c800000 */
[----:B------:R-:W-:Y:S02]  /*39a0*/  USEL UR4, URZ, 0x1, !UP0 ;  /* 0x000000013f047887 */ /* 0x000fe4000c000000 */
[----:B------:R-:W-:Y:S01]  /*39b0*/  ULOP3.LUT UR39, UR39, 0x1, URZ, 0xc0, !UPT ;  /* 0x0000000127277892 */ /* 0x000fe2000f8ec03f */
[----:B--2---:R-:W-:Y:S01]  /*39c0*/  ISETP.GE.AND P0, PT, R11, R6, PT ;  /* 0x000000060b00720c */ /* 0x004fe20003f06270 */
[----:B------:R-:W-:-:S03]  /*39d0*/  ULOP3.LUT UR38, UR4, UR38, UR5, 0x96, !UPT ;  /* 0x0000002604267292 */ /* 0x000fc6000f8e9605 */
[----:B------:R-:W-:Y:S02]  /*39e0*/  ISETP.GE.OR P0, PT, R13, UR8, P0 ;  /* 0x000000080d007c0c */ /* 0x000fe40008706670 */
[C---:B0-----:R-:W-:Y:S02]  /*39f0*/  LOP3.LUT R4, R7.reuse, 0x60, RZ, 0xc0, !PT ;  /* 0x0000006007047812 */ /* 0x041fe400078ec0ff */
[----:B------:R-:W-:Y:S02]  /*3a00*/  LOP3.LUT R0, R7, 0x3, RZ, 0xc0, !PT ;  /* 0x0000000307007812 */ /* 0x000fe400078ec0ff */
[----:B------:R-:W-:Y:S01]  /*3a10*/  SHF.R.U32.HI R8, RZ, 0x1, R4 ;  /* 0x00000001ff087819 */ /* 0x000fe20000011604 */
[----:B------:R-:W-:Y:S02]  /*3a20*/  IMAD.SHL.U32 R4, R2, 0x40, RZ ;  /* 0x0000004002047824 */ /* 0x000fe400078e00ff */
[----:B------:R-:W-:Y:S01]  /*3a30*/  IMAD R0, R0, -0x2, R6 ;  /* 0xfffffffe00007824 */ /* 0x000fe200078e0206 */
[----:B------:R-:W-:-:S02]  /*3a40*/  IADD3 R5, RZ, -R8, -R3 ;  /* 0x80000008ff057210 */ /* 0x000fc40007ffe803 */
[----:B------:R-:W-:Y:S01]  /*3a50*/  LOP3.LUT R159, R4, 0x40, R3, 0xe2, !PT ;  /* 0x00000040049f7812 */ /* 0x000fe200078ee203 */
[----:B------:R-:W-:Y:S01]  /*3a60*/  IMAD.IADD R0, R0, 0x1, -R11 ;  /* 0x0000000100007824 */ /* 0x000fe200078e0a0b */
[----:B------:R-:W-:Y:S01]  /*3a70*/  SHF.L.U32 R4, R7, 0x1, RZ ;  /* 0x0000000107047819 */ /* 0x000fe200000006ff */
[----:B------:R-:W-:Y:S02]  /*3a80*/  IMAD R16, R2, -0x40, R5 ;  /* 0xffffffc002107824 */ /* 0x000fe400078e0205 */
[----:B------:R-:W-:Y:S01]  /*3a90*/  IMAD R2, R15, UR6, RZ ;  /* 0x000000060f027c24 */ /* 0x000fe2000f8e02ff */
[----:B------:R-:W-:Y:S01]  /*3aa0*/  LOP3.LUT R4, R11, 0x6, R4, 0xf8, !PT ;  /* 0x000000060b047812 */ /* 0x000fe200078ef804 */
[----:B------:R-:W-:Y:S01]  /*3ab0*/  IMAD.WIDE R6, R18, 0x100, RZ ;  /* 0x0000010012067825 */ /* 0x000fe200078e02ff */
[----:B------:R-:W-:Y:S02]  /*3ac0*/  IADD3 R16, -R13, UR8, R16 ;  /* 0x000000080d107c10 */ /* 0x000fe4000fffe110 */
[----:B------:R-:W-:Y:S01]  /*3ad0*/  SHF.R.S32.HI R5, RZ, 0x1f, R4 ;  /* 0x0000001fff057819 */ /* 0x000fe20000011404 */
[----:B------:R-:W-:Y:S01]  /*3ae0*/  IMAD R9, R17, UR7, R2 ;  /* 0x0000000711097c24 */ /* 0x000fe2000f8e0202 */
[----:B------:R-:W-:-:S02]  /*3af0*/  LOP3.LUT R159, R6, R159, R8, 0xfe, !PT ;  /* 0x0000009f069f7212 */ /* 0x000fc400078efe08 */
[----:B------:R-:W-:Y:S01]  /*3b00*/  MOV R18, 0xffffffff ;  /* 0xffffffff00127802 */ /* 0x000fe20000000f00 */
[----:B------:R-:W-:-:S04]  /*3b10*/  IMAD.WIDE.U32 R2, R17, UR6, R4 ;  /* 0x0000000611027c25 */ /* 0x000fc8000f8e0004 */
[----:B------:R-:W-:Y:S02]  /*3b20*/  IMAD.IADD R9, R3, 0x1, R9 ;  /* 0x0000000103097824 */ /* 0x000fe400078e0209 */
[----:B------:R-:W-:Y:S01]  /*3b30*/  IMAD.MOV.U32 R8, RZ, RZ, R2 ;  /* 0x000000ffff087224 */ /* 0x000fe200078e0002 */
[----:B------:R-:W-:Y:S06]  /*3b40*/  @P0 BRA `(.L_x_39) ;  /* 0x0000006400840947 */ /* 0x000fec0003800000 */
[----:B------:R-:W0:Y:S01]  /*3b50*/  LDC.64 R2, c[0x0][0x5c8] ;  /* 0x00017200ff027b82 */ /* 0x000e220000000a00 */
[----:B-1---5:R-:W-:Y:S01]  /*3b60*/  FSETP.NEU.AND P1, PT, R22, RZ, PT ;  /* 0x000000ff1600720b */ /* 0x022fe20003f2d000 */
[----:B------:R-:W-:Y:S01]  /*3b70*/  BSSY B0, `(.L_x_39) ;  /* 0x000065e000007945 */ /* 0x000fe20003800000 */
[----:B------:R-:W-:-:S04]  /*3b80*/  ISETP.GT.AND P0, PT, R16, RZ, PT ;  /* 0x000000ff1000720c */ /* 0x000fc80003f04270 */
[----:B------:R-:W-:Y:S01]  /*3b90*/  ISETP.GT.AND P3, PT, R0, RZ, P0 ;  /* 0x000000ff0000720c */ /* 0x000fe20000764270 */
[-C--:B0-----:R-:W-:Y:S02]  /*3ba0*/  IMAD R10, R7, R2.reuse, RZ ;  /* 0x00000002070a7224 */ /* 0x081fe400078e02ff */
[----:B------:R-:W-:-:S04]  /*3bb0*/  IMAD.WIDE.U32 R162, R159, R2, R8 ;  /* 0x000000029fa27225 */ /* 0x000fc800078e0008 */
[----:B------:R-:W-:-:S04]  /*3bc0*/  IMAD R9, R159, R3, R10 ;  /* 0x000000039f097224 */ /* 0x000fc800078e020a */
[----:B------:R-:W-:Y:S01]  /*3bd0*/  IMAD.IADD R167, R163, 0x1, R9 ;  /* 0x00000001a3a77824 */ /* 0x000fe200078e0209 */
[----:B------:R-:W-:Y:S06]  /*3be0*/  @!P1 BRA `(.L_x_40) ;  /* 0x0000004800349947 */ /* 0x000fec0003800000 */
[----:B------:R-:W0:Y:S01]  /*3bf0*/  LDC.64 R12, c[0x0][0x5b8] ;  /* 0x00016e00ff0c7b82 */ /* 0x000e220000000a00 */
[----:B------:R-:W-:-:S07]  /*3c00*/  ULDC.64 UR4, c[0x0][0x5c0] ;  /* 0x0001700000047ab9 */ /* 0x000fce0000000a00 */
[----:B------:R-:W1:Y:S08]  /*3c10*/  LDC.64 R20, c[0x0][0x5b0] ;  /* 0x00016c00ff147b82 */ /* 0x000e700000000a00 */
[----:B------:R-:W2:Y:S01]  /*3c20*/  LDC.64 R8, c[0x0][0x5a8] ;  /* 0x00016a00ff087b82 */ /* 0x000ea20000000a00 */
[-C--:B0-----:R-:W-:Y:S02]  /*3c30*/  IMAD R10, R15, R12.reuse, RZ ;  /* 0x0000000c0f0a7224 */ /* 0x081fe400078e02ff */
[----:B------:R-:W-:-:S04]  /*3c40*/  IMAD.WIDE.U32 R152, R17, R12, R4 ;  /* 0x0000000c11987225 */ /* 0x000fc800078e0004 */
[----:B------:R-:W-:Y:S01]  /*3c50*/  IMAD R13, R17, R13, R10 ;  /* 0x0000000d110d7224 */ /* 0x000fe200078e020a */
[----:B------:R-:W-:Y:S01]  /*3c60*/  MOV R14, R152 ;  /* 0x00000098000e7202 */ /* 0x000fe20000000f00 */
[-C--:B-1----:R-:W-:Y:S02]  /*3c70*/  IMAD R10, R7, R20.reuse, RZ ;  /* 0x00000014070a7224 */ /* 0x082fe400078e02ff */
[----:B------:R-:W-:Y:S02]  /*3c80*/  IMAD.IADD R15, R153, 0x1, R13 ;  /* 0x00000001990f7824 */ /* 0x000fe400078e020d */
[C---:B------:R-:W-:Y:S02]  /*3c90*/  IMAD R165, R159.reuse, R21, R10 ;  /* 0x000000159fa57224 */ /* 0x040fe400078e020a */
[----:B------:R-:W-:-:S04]  /*3ca0*/  IMAD.WIDE.U32 R10, R159, R20, R14 ;  /* 0x000000149f0a7225 */ /* 0x000fc800078e000e */
[----:B------:R-:W-:Y:S01]  /*3cb0*/  IMAD.IADD R11, R11, 0x1, R165 ;  /* 0x000000010b0b7824 */ /* 0x000fe200078e02a5 */
[----:B--2---:R-:W-:-:S04]  /*3cc0*/  LEA R156, P1, R10, R8, 0x2 ;  /* 0x000000080a9c7211 */ /* 0x004fc800078210ff */
[----:B------:R-:W-:-:S05]  /*3cd0*/  LEA.HI.X R157, R10, R9, R11, 0x2, P1 ;  /* 0x000000090a9d7211 */ /* 0x000fca00008f140b */
[----:B------:R0:W2:Y:S01]  /*3ce0*/  @P3 LDG.E.LTC128B R163, desc[UR36][R156.64] ;  /* 0x000000249ca33981 */ /* 0x0000a2000c1e1920 */
[----:B------:R-:W-:Y:S01]  /*3cf0*/  IMAD.WIDE.U32 R154, R159, R20, R4 ;  /* 0x000000149f9a7225 */ /* 0x000fe200078e0004 */
[----:B------:R-:W-:Y:S01]  /*3d00*/  LEA R10, P1, R162, UR4, 0x2 ;  /* 0x00000004a20a7c11 */ /* 0x000fe2000f8210ff */
[----:B------:R-:W-:Y:S01]  /*3d10*/  BSSY B1, `(.L_x_41) ;  /* 0x0000016000017945 */ /* 0x000fe20003800000 */
[----:B------:R-:W-:Y:S01]  /*3d20*/  ISETP.GT.AND P5, PT, R0, 0x1, P0 ;  /* 0x000000010000780c */ /* 0x000fe200007a4270 */
[----:B------:R-:W-:Y:S01]  /*3d30*/  IMAD.IADD R155, R165, 0x1, R155 ;  /* 0x00000001a59b7824 */ /* 0x000fe200078e029b */
[----:B------:R-:W-:Y:S01]  /*3d40*/  LEA.HI.X R11, R162, UR5, R167, 0x2, P1 ;  /* 0x00000005a20b7c11 */ /* 0x000fe200088f14a7 */
[----:B------:R-:W-:Y:S01]  /*3d50*/  IMAD.WIDE.U32 R160, R17, R12, R154 ;  /* 0x0000000c11a07225 */ /* 0x000fe200078e009a */
[----:B------:R-:W-:-:S03]  /*3d60*/  SHF.L.U64.HI R155, R20, 0x3, R21 ;  /* 0x00000003149b7819 */ /* 0x000fc60000010215 */
[----:B------:R-:W-:Y:S01]  /*3d70*/  IMAD.SHL.U32 R154, R20, 0x8, RZ ;  /* 0x00000008149a7824 */ /* 0x000fe200078e00ff */
[----:B------:R-:W-:Y:S02]  /*3d80*/  IADD3 R158, R13, R161, RZ ;  /* 0x000000a10d9e7210 */ /* 0x000fe40007ffe0ff */
[----:B0-----:R-:W-:Y:S01]  /*3d90*/  LEA R156, P1, R160, R8, 0x2 ;  /* 0x00000008a09c7211 */ /* 0x001fe200078210ff */
[----:B------:R-:W-:-:S04]  /*3da0*/  IMAD.WIDE.U32 R170, R159, R20, R154 ;  /* 0x000000149faa7225 */ /* 0x000fc800078e009a */
[----:B------:R-:W-:Y:S02]  /*3db0*/  IMAD.IADD R165, R165, 0x1, R171 ;  /* 0x00000001a5a57824 */ /* 0x000fe400078e02ab */
[----:B--2---:R-:W-:-:S04]  /*3dc0*/  FMUL R157, R163, R22 ;  /* 0x00000016a39d7220 */ /* 0x004fc80000400000 */
[----:B------:R-:W-:Y:S01]  /*3dd0*/  FFMA R161, R88, R23, R157 ;  /* 0x0000001758a17223 */ /* 0x000fe2000000009d */
[----:B------:R-:W-:Y:S02]  /*3de0*/  LEA.HI.X R157, R160, R9, R158, 0x2, P1 ;  /* 0x00000009a09d7211 */ /* 0x000fe400008f149e */
[----:B------:R-:W-:Y:S02]  /*3df0*/  IADD3 R158, P4, R152, R170, RZ ;  /* 0x000000aa989e7210 */ /* 0x000fe40007f9e0ff */
[----:B------:R-:W-:Y:S01]  /*3e00*/  ISETP.GT.AND P1, PT, R16, 0x8, PT ;  /* 0x000000081000780c */ /* 0x000fe20003f24270 */
[----:B------:R0:W-:Y:S01]  /*3e10*/  @P3 STG.E desc[UR36][R10.64], R161 ;  /* 0x000000a10a003986 */ /* 0x0001e2000c101924 */
[----:B------:R-:W-:Y:S01]  /*3e20*/  LEA R166, P3, R158, R8, 0x2 ;  /* 0x000000089ea67211 */ /* 0x000fe200078610ff */
[----:B------:R-:W-:Y:S01]  /*3e30*/  IMAD.X R160, R165, 0x1, R15, P4 ;  /* 0x00000001a5a07824 */ /* 0x000fe200020e060f */
[----:B------:R-:W-:Y:S01]  /*3e40*/  ISETP.GT.AND P2, PT, R0, RZ, P1 ;  /* 0x000000ff0000720c */ /* 0x000fe20000f44270 */
[----:B------:R-:W-:-:S12]  /*3e50*/  @!P5 BRA `(.L_x_42) ;  /* 0x000000000004d947 */ /* 0x000fd80003800000 */
[----:B------:R1:W5:Y:S02]  /*3e60*/  LDG.E.LTC128B R163, desc[UR36][R156.64+0x4] ;  /* 0x000004249ca37981 */ /* 0x000364000c1e1920 */
.L_x_42:
[----:B------:R-:W-:Y:S05]  /*3e70*/  BSYNC B1 ;  /* 0x0000000000017941 */ /* 0x000fea0003800000 */
.L_x_41:
[----:B-----5:R-:W-:Y:S01]  /*3e80*/  FMUL R88, R163, R22 ;  /* 0x00000016a3587220 */ /* 0x020fe20000400000 */
[----:B------:R-:W-:Y:S01]  /*3e90*/  IMAD.MOV.U32 R173, RZ, RZ, R163 ;  /* 0x000000ffffad7224 */ /* 0x000fe200078e00a3 */
[----:B------:R-:W-:Y:S02]  /*3ea0*/  LEA.HI.X R167, R158, R9, R160, 0x2, P3 ;  /* 0x000000099ea77211 */ /* 0x000fe400018f14a0 */
[----:B------:R-:W-:-:S05]  /*3eb0*/  FFMA R175, R89, R23, R88 ;  /* 0x0000001759af7223 */ /* 0x000fca0000000058 */
[----:B------:R2:W-:Y:S04]  /*3ec0*/  @P5 STG.E desc[UR36][R10.64+0x4], R175 ;  /* 0x000004af0a005986 */ /* 0x0005e8000c101924 */
[----:B------:R-:W3:Y:S01]  /*3ed0*/  @P2 LDG.E.LTC128B R173, desc[UR36][R166.64] ;  /* 0x00000024a6ad2981 */ /* 0x000ee2000c1e1920 */
[----:B0-----:R-:W-:Y:S01]  /*3ee0*/  IMAD.SHL.U32 R161, R2, 0x20, RZ ;  /* 0x0000002002a17824 */ /* 0x001fe200078e00ff */
[----:B------:R-:W-:Y:S01]  /*3ef0*/  IADD3 R170, P3, R4, R170, RZ ;  /* 0x000000aa04aa7210 */ /* 0x000fe20007f7e0ff */
[----:B------:R-:W-:Y:S01]  /*3f00*/  BSSY B1, `(.L_x_43) ;  /* 0x000000f000017945 */ /* 0x000fe20003800000 */
[----:B------:R-:W-:Y:S02]  /*3f10*/  SHF.L.U64.HI R163, R2, 0x5, R3 ;  /* 0x0000000502a37819 */ /* 0x000fe40000010203 */
[----:B------:R-:W-:-:S02]  /*3f20*/  IADD3 R164, P4, R161, R10, RZ ;  /* 0x0000000aa1a47210 */ /* 0x000fc40007f9e0ff */
[----:B------:R-:W-:Y:S02]  /*3f30*/  IADD3.X R171, R5, R165, RZ, P3, !PT ;  /* 0x000000a505ab7210 */ /* 0x000fe40001ffe4ff */
[----:B------:R-:W-:Y:S01]  /*3f40*/  ISETP.GT.AND P3, PT, R0, 0x1, P1 ;  /* 0x000000010000780c */ /* 0x000fe20000f64270 */
[----:B------:R-:W-:Y:S02]  /*3f50*/  IMAD.X R165, R163, 0x1, R11, P4 ;  /* 0x00000001a3a57824 */ /* 0x000fe400020e060b */
[----:B------:R-:W-:-:S04]  /*3f60*/  IMAD.WIDE.U32 R170, R17, R12, R170 ;  /* 0x0000000c11aa7225 */ /* 0x000fc800078e00aa */
[----:B------:R-:W-:Y:S01]  /*3f70*/  IMAD.IADD R89, R13, 0x1, R171 ;  /* 0x000000010d597824 */ /* 0x000fe200078e02ab */
[----:B------:R-:W-:-:S04]  /*3f80*/  LEA R88, P5, R170, R8, 0x2 ;  /* 0x00000008aa587211 */ /* 0x000fc800078a10ff */
[----:B------:R-:W-:Y:S01]  /*3f90*/  LEA.HI.X R89, R170, R9, R89, 0x2, P5 ;  /* 0x00000009aa597211 */ /* 0x000fe200028f1459 */
[----:B---3--:R-:W-:-:S04]  /*3fa0*/  FMUL R169, R173, R22 ;  /* 0x00000016ada97220 */ /* 0x008fc80000400000 */
[----:B------:R-:W-:-:S05]  /*3fb0*/  FFMA R169, R90, R23, R169 ;  /* 0x000000175aa97223 */ /* 0x000fca00000000a9 */
[----:B------:R2:W-:Y:S01]  /*3fc0*/  @P2 STG.E desc[UR36][R164.64], R169 ;  /* 0x000000a9a4002986 */ /* 0x0005e2000c101924 */
[----:B------:R-:W-:Y:S05]  /*3fd0*/  @!P3 BRA `(.L_x_44) ;  /* 0x000000000004b947 */ /* 0x000fea0003800000 */
[----:B------:R0:W5:Y:S02]  /*3fe0*/  LDG.E.LTC128B R173, desc[UR36][R88.64+0x4] ;  /* 0x0000042458ad7981 */ /* 0x000164000c1e1920 */
.L_x_44:
[----:B------:R-:W-:Y:S05]  /*3ff0*/  BSYNC B1 ;  /* 0x0000000000017941 */ /* 0x000fea0003800000 */
.L_x_43:
[----:B-----5:R-:W-:Y:S01]  /*4000*/  FMUL R90, R173, R22 ;  /* 0x00000016ad5a7220 */ /* 0x020fe20000400000 */
[----:B------:R-:W-:Y:S01]  /*4010*/  ISETP.GT.AND P2, PT, R0, 0x8, P0 ;  /* 0x000000080000780c */ /* 0x000fe20000744270 */
[----:B------:R-:W-:Y:S02]  /*4020*/  BSSY B1, `(.L_x_45) ;  /* 0x0000007000017945 */ /* 0x000fe40003800000 */
[----:B------:R-:W-:Y:S01]  /*4030*/  FFMA R167, R91, R23, R90 ;  /* 0x000000175ba77223 */ /* 0x000fe2000000005a */
[----:B------:R-:W-:Y:S01]  /*4040*/  @P3 MOV R90, R164 ;  /* 0x000000a4005a3202 */ /* 0x000fe20000000f00 */
[----:B------:R-:W-:-:S05]  /*4050*/  @P3 IMAD.MOV.U32 R91, RZ, RZ, R165 ;  /* 0x000000ffff5b3224 */ /* 0x000fca00078e00a5 */
[----:B------:R3:W-:Y:S03]  /*4060*/  @P3 STG.E desc[UR36][R90.64+0x4], R167 ;  /* 0x000004a75a003986 */ /* 0x0007e6000c101924 */
[----:B------:R-:W-:Y:S05]  /*4070*/  @!P2 BRA `(.L_x_46) ;  /* 0x000000000004a947 */ /* 0x000fea0003800000 */
[----:B------:R4:W5:Y:S02]  /*4080*/  LDG.E.LTC128B R173, desc[UR36][R156.64+0x20] ;  /* 0x000020249cad7981 */ /* 0x000964000c1e1920 */
.L_x_46:
[----:B------:R-:W-:Y:S05]  /*4090*/  BSYNC B1 ;  /* 0x0000000000017941 */ /* 0x000fea0003800000 */
.L_x_45:
[----:B---3-5:R-:W-:Y:S01]  /*40a0*/  FMUL R91, R173, R22 ;  /* 0x00000016ad5b7220 */ /* 0x028fe20000400000 */
[----:B------:R-:W-:Y:S01]  /*40b0*/  ISETP.GT.AND P3, PT, R0, 0x9, P0 ;  /* 0x000000090000780c */ /* 0x000fe20000764270 */
[----:B------:R-:W-:Y:S02]  /*40c0*/  BSSY B1, `(.L_x_47) ;  /* 0x0000005000017945 */ /* 0x000fe40003800000 */
[----:B------:R-:W-:-:S05]  /*40d0*/  FFMA R91, R92, R23, R91 ;  /* 0x000000175c5b7223 */ /* 0x000fca000000005b */
[----:B------:R3:W-:Y:S05]  /*40e0*/  @P2 STG.E desc[UR36][R10.64+0x20], R91 ;  /* 0x0000205b0a002986 */ /* 0x0007ea000c101924 */
[----:B------:R-:W-:Y:S05]  /*40f0*/  @!P3 BRA `(.L_x_48) ;  /* 0x000000000004b947 */ /* 0x000fea0003800000 */
[----:B------:R0:W5:Y:S02]  /*4100*/  LDG.E.LTC128B R173, desc[UR36][R156.64+0x24] ;  /* 0x000024249cad7981 */ /* 0x000164000c1e1920 */
.L_x_48:
[----:B------:R-:W-:Y:S05]  /*4110*/  BSYNC B1 ;  /* 0x0000000000017941 */ /* 0x000fea0003800000 */
.L_x_47:
[----:B-----5:R-:W-:Y:S01]  /*4120*/  FMUL R90, R173, R22 ;  /* 0x00000016ad5a7220 */ /* 0x020fe20000400000 */
[----:B------:R-:W-:Y:S01]  /*4130*/  ISETP.GT.AND P2, PT, R0, 0x8, P1 ;  /* 0x000000080000780c */ /* 0x000fe20000f44270 */
[----:B------:R-:W-:Y:S02]  /*4140*/  BSSY B1, `(.L_x_49) ;  /* 0x0000005000017945 */ /* 0x000fe40003800000 */
[----:B------:R-:W-:-:S05]  /*4150*/  FFMA R93, R93, R23, R90 ;  /* 0x000000175d5d7223 */ /* 0x000fca000000005a */
[----:B------:R0:W-:Y:S05]  /*4160*/  @P3 STG.E desc[UR36][R10.64+0x24], R93 ;  /* 0x0000245d0a003986 */ /* 0x0001ea000c101924 */
[----:B------:R-:W-:Y:S05]  /*4170*/  @!P2 BRA `(.L_x_50) ;  /* 0x000000000004a947 */ /* 0x000fea0003800000 */
[----:B------:R0:W5:Y:S02]  /*4180*/  LDG.E.LTC128B R173, desc[UR36][R88.64+0x20] ;  /* 0x0000202458ad7981 */ /* 0x000164000c1e1920 */
.L_x_50:
[----:B------:R-:W-:Y:S05]  /*4190*/  BSYNC B1 ;  /* 0x0000000000017941 */ /* 0x000fea0003800000 */
.L_x_49:
[----:B---3-5:R-:W-:Y:S01]  /*41a0*/  FMUL R91, R173, R22 ;  /* 0x00000016ad5b7220 */ /* 0x028fe20000400000 */
[----:B------:R-:W-:Y:S01]  /*41b0*/  @P2 IMAD.MOV.U32 R90, RZ, RZ, R164 ;  /* 0x000000ffff5a2224 */ /* 0x000fe200078e00a4 */
[----:B------:R-:W-:Y:S01]  /*41c0*/  ISETP.GT.AND P3, PT, R0, 0x9, P1 ;  /* 0x000000090000780c */ /* 0x000fe20000f64270 */
[----:B------:R-:W-:Y:S01]  /*41d0*/  BSSY B1, `(.L_x_51) ;  /* 0x0000006000017945 */ /* 0x000fe20003800000 */
[----:B0-----:R-:W-:Y:S01]  /*41e0*/  FFMA R93, R94, R23, R91 ;  /* 0x000000175e5d7223 */ /* 0x001fe2000000005b */
[----:B------:R-:W-:-:S05]  /*41f0*/  @P2 IMAD.MOV.U32 R91, RZ, RZ, R165 ;  /* 0x000000ffff5b2224 */ /* 0x000fca00078e00a5 */
[----:B------:R0:W-:Y:S05]  /*4200*/  @P2 STG.E desc[UR36][R90.64+0x20], R93 ;  /* 0x0000205d5a002986 */ /* 0x0001ea000c101924 */
[----:B------:R-:W-:Y:S05]  /*4210*/  @!P3 BRA `(.L_x_52) ;  /* 0x000000000004b947 */ /* 0x000fea0003800000 */
[----:B------:R3:W5:Y:S02]  /*4220*/  LDG.E.LTC128B R173, desc[UR36][R88.64+0x24] ;  /* 0x0000242458ad7981 */ /* 0x000764000c1e1920 */
.L_x_52:
[----:B------:R-:W-:Y:S05]  /*4230*/  BSYNC B1 ;  /* 0x0000000000017941 */ /* 0x000fea0003800000 */
.L_x_51:
[----:B0----5:R-:W-:Y:S01]  /*4240*/  FMUL R90, R173, R22 ;  /* 0x00000016ad5a7220 */ /* 0x021fe20000400000 */
[----:B------:R-:W-:Y:S01]  /*4250*/  @P3 IMAD.MOV.U32 R91, RZ, RZ, R165 ;  /* 0x000000ffff5b3224 */ /* 0x000fe200078e00a5 */
[----:B------:R-:W-:Y:S01]  /*4260*/  ISETP.GT.AND P2, PT, R0, 0x10, P0 ;  /* 0x000000100000780c */ /* 0x000fe20000744270 */
[----:B------:R-:W-:Y:S01]  /*4270*/  BSSY B1, `(.L_x_53) ;  /* 0x0000006000017945 */ /* 0x000fe20003800000 */
[----:B------:R-:W-:Y:S01]  /*4280*/  FFMA R95, R95, R23, R90 ;  /* 0x000000175f5f7223 */ /* 0x000fe2000000005a */
[----:B------:R-:W-:-:S05]  /*4290*/  @P3 MOV R90, R164 ;  /* 0x000000a4005a3202 */ /* 0x000fca0000000f00 */
[----:B------:R0:W-:Y:S05]  /*42a0*/  @P3 STG.E desc[UR36][R90.64+0x24], R95 ;  /* 0x0000245f5a003986 */ /* 0x0001ea000c101924 */
[----:B------:R-:W-:Y:S05]  /*42b0*/  @!P2 BRA `(.L_x_54) ;  /* 0x000000000004a947 */ /* 0x000fea0003800000 */
[----:B------:R0:W5:Y:S02]  /*42c0*/  LDG.E.LTC128B R173, desc[UR36][R156.64+0x40] ;  /* 0x000040249cad7981 */ /* 0x000164000c1e1920 */
.L_x_54:
[----:B------:R-:W-:Y:S05]  /*42d0*/  BSYNC B1 ;  /* 0x0000000000017941 */ /* 0x000fea0003800000 */
.L_x_53:
[----:B0----5:R-:W-:Y:S01]  /*42e0*/  FMUL R91, R173, R22 ;  /* 0x00000016ad5b7220 */ /* 0x021fe20000400000 */
[----:B------:R-:W-:Y:S01]  /*42f0*/  ISETP.GT.AND P3, PT, R0, 0x11, P0 ;  /* 0x000000110000780c */ /* 0x000fe20000764270 */
[----:B------:R-:W-:Y:S02]  /*4300*/  BSSY B1, `(.L_x_55) ;  /* 0x0000005000017945 */ /* 0x000fe40003800000 */
[----:B------:R-:W-:-:S05]  /*4310*/  FFMA R91, R96, R23, R91 ;  /* 0x00000017605b7223 */ /* 0x000fca000000005b */
[----:B------:R0:W-:Y:S05]  /*4320*/  @P2 STG.E desc[UR36][R10.64+0x40], R91 ;  /* 0x0000405b0a002986 */ /* 0x0001ea000c101924 */
[----:B------:R-:W-:Y:S05]  /*4330*/  @!P3 BRA `(.L_x_56) ;  /* 0x000000000004b947 */ /* 0x000fea0003800000 */
[----:B------:R0:W5:Y:S02]  /*4340*/  LDG.E.LTC128B R173, desc[UR36][R156.64+0x44] ;  /* 0x000044249cad7981 */ /* 0x000164000c1e1920 */
.L_x_56:
[----:B------:R-:W-:Y:S05]  /*4350*/  BSYNC B1 ;  /* 0x0000000000017941 */ /* 0x000fea0003800000 */
.L_x_55:
[----:B-----5:R-:W-:Y:S01]  /*4360*/  FMUL R90, R173, R22 ;  /* 0x00000016ad5a7220 */ /* 0x020fe20000400000 */
[----:B------:R-:W-:Y:S01]  /*4370*/  ISETP.GT.AND P2, PT, R0, 0x10, P1 ;  /* 0x000000100000780c */ /* 0x000fe20000f44270 */
[----:B------:R-:W-:Y:S02]  /*4380*/  BSSY B1, `(.L_x_57) ;  /* 0x0000005000017945 */ /* 0x000fe40003800000 */
[----:B------:R-:W-:-:S05]  /*4390*/  FFMA R97, R97, R23, R90 ;  /* 0x0000001761617223 */ /* 0x000fca000000005a */
[----:B------:R0:W-:Y:S05]  /*43a0*/  @P3 STG.E desc[UR36][R10.64+0x44], R97 ;  /* 0x000044610a003986 */ /* 0x0001ea000c101924 */
[----:B------:R-:W-:Y:S05]  /*43b0*/  @!P2 BRA `(.L_x_58) ;  /* 0x000000000004a947 */ /* 0x000fea0003800000 */
[----:B------:R0:W5:Y:S02]  /*43c0*/  LDG.E.LTC128B R173, desc[UR36][R88.64+0x40] ;  /* 0x0000402458ad7981 */ /* 0x000164000c1e1920 */
.L_x_58:
[----:B------:R-:W-:Y:S05]  /*43d0*/  BSYNC B1 ;  /* 0x0000000000017941 */ /* 0x000fea0003800000 */
.L_x_57:
[----:B0----5:R-:W-:Y:S01]  /*43e0*/  FMUL R91, R173, R22 ;  /* 0x00000016ad5b7220 */ /* 0x021fe20000400000 */
[----:B------:R-:W-:Y:S01]  /*43f0*/  @P2 IMAD.MOV.U32 R90, RZ, RZ, R164 ;  /* 0x000000ffff5a2224 */ /* 0x000fe200078e00a4 */
[----:B------:R-:W-:Y:S01]  /*4400*/  ISETP.GT.AND P3, PT, R0, 0x11, P1 ;  /* 0x000000110000780c */ /* 0x000fe20000f64270 */
[----:B------:R-:W-:Y:S01]  /*4410*/  BSSY B1, `(.L_x_59) ;  /* 0x0000006000017945 */ /* 0x000fe20003800000 */
[----:B------:R-:W-:Y:S01]  /*4420*/  FFMA R93, R98, R23, R91 ;  /* 0x00000017625d7223 */ /* 0x000fe2000000005b */
[----:B------:R-:W-:-:S05]  /*4430*/  @P2 IMAD.MOV.U32 R91, RZ, RZ, R165 ;  /* 0x000000ffff5b2224 */ /* 0x000fca00078e00a5 */
[----:B------:R0:W-:Y:S05]  /*4440*/  @P2 STG.E desc[UR36][R90.64+0x40], R93 ;  /* 0x0000405d5a002986 */ /* 0x0001ea000c101924 */
[----:B------:R-:W-:Y:S05]  /*4450*/  @!P3 BRA `(.L_x_60) ;  /* 0x000000000004b947 */ /* 0x000fea0003800000 */
[----:B------:R0:W5:Y:S02]  /*4460*/  LDG.E.LTC128B R173, desc[UR36][R88.64+0x44] ;  /* 0x0000442458ad7981 */ /* 0x000164000c1e1920 */
.L_x_60:
[----:B------:R-:W-:Y:S05]  /*4470*/  BSYNC B1 ;  /* 0x0000000000017941 */ /* 0x000fea0003800000 */
.L_x_59:
        /* <DEDUP_REMOVED lines=9> */
.L_x_62:
[----:B------:R-:W-:Y:S05]  /*4510*/  BSYNC B1 ;  /* 0x0000000000017941 */ /* 0x000fea0003800000 */
.L_x_61:
[----:B0----5:R-:W-:Y:S01]  /*4520*/  FMUL R91, R173, R22 ;  /* 0x00000016ad5b7220 */ /* 0x021fe20000400000 */
[----:B------:R-:W-:Y:S01]  /*4530*/  ISETP.GT.AND P3, PT, R0, 0x19, P0 ;  /* 0x000000190000780c */ /* 0x000fe20000764270 */
[----:B------:R-:W-:Y:S02]  /*4540*/  BSSY B1, `(.L_x_63) ;  /* 0x0000005000017945 */ /* 0x000fe40003800000 */
[----:B------:R-:W-:-:S05]  /*4550*/  FFMA R91, R100, R23, R91 ;  /* 0x00000017645b7223 */ /* 0x000fca000000005b */
[----:B------:R0:W-:Y:S05]  /*4560*/  @P2 STG.E desc[UR36][R10.64+0x60], R91 ;  /* 0x0000605b0a002986 */ /* 0x0001ea000c101924 */
[----:B------:R-:W-:Y:S05]  /*4570*/  @!P3 BRA `(.L_x_64) ;  /* 0x000000000004b947 */ /* 0x000fea0003800000 */
[----:B------:R0:W5:Y:S02]  /*4580*/  LDG.E.LTC128B R173, desc[UR36][R156.64+0x64] ;  /* 0x000064249cad7981 */ /* 0x000164000c1e1920 */
.L_x_64:
[----:B------:R-:W-:Y:S05]  /*4590*/  BSYNC B1 ;  /* 0x0000000000017941 */ /* 0x000fea0003800000 */
.L_x_63:
[----:B-----5:R-:W-:Y:S01]  /*45a0*/  FMUL R90, R173, R22 ;  /* 0x00000016ad5a7220 */ /* 0x020fe20000400000 */
[----:B------:R-:W-:Y:S01]  /*45b0*/  ISETP.GT.AND P2, PT, R0, 0x18, P1 ;  /* 0x000000180000780c */ /* 0x000fe20000f44270 */
[----:B------:R-:W-:Y:S02]  /*45c0*/  BSSY B1, `(.L_x_65) ;  /* 0x0000005000017945 */ /* 0x000fe40003800000 */
[----:B------:R-:W-:-:S05]  /*45d0*/  FFMA R101, R101, R23, R90 ;  /* 0x0000001765657223 */ /* 0x000fca000000005a */
[----:B------:R0:W-:Y:S05]  /*45e0*/  @P3 STG.E desc[UR36][R10.64+0x64], R101 ;  /* 0x000064650a003986 */ /* 0x0001ea000c101924 */
[----:B------:R-:W-:Y:S05]  /*45f0*/  @!P2 BRA `(.L_x_66) ;  /* 0x000000000004a947 */ /* 0x000fea0003800000 */
[----:B------:R0:W5:Y:S02]  /*4600*/  LDG.E.LTC128B R173, desc[UR36][R88.64+0x60] ;  /* 0x0000602458ad7981 */ /* 0x000164000c1e1920 */
.L_x_66:
[----:B------:R-:W-:Y:S05]  /*4610*/  BSYNC B1 ;  /* 0x0000000000017941 */ /* 0x000fea0003800000 */
.L_x_65:
        /* <DEDUP_REMOVED lines=9> */
.L_x_68:
[----:B------:R-:W-:Y:S05]  /*46b0*/  BSYNC B1 ;  /* 0x0000000000017941 */ /* 0x000fea0003800000 */
.L_x_67:
        /* <DEDUP_REMOVED lines=9> */
.L_x_70:
[----:B------:R-:W-:Y:S05]  /*4750*/  BSYNC B1 ;  /* 0x0000000000017941 */ /* 0x000fea0003800000 */
.L_x_69:
[----:B0----5:R-:W-:Y:S01]  /*4760*/  FMUL R91, R173, R22 ;  /* 0x00000016ad5b7220 */ /* 0x021fe20000400000 */
[----:B------:R-:W-:Y:S01]  /*4770*/  ISETP.GT.AND P3, PT, R0, 0x21, P0 ;  /* 0x000000210000780c */ /* 0x000fe20000764270 */
[----:B------:R-:W-:Y:S02]  /*4780*/  BSSY B1, `(.L_x_71) ;  /* 0x0000005000017945 */ /* 0x000fe40003800000 */
[----:B------:R-:W-:-:S05]  /*4790*/  FFMA R91, R104, R23, R91 ;  /* 0x00000017685b7223 */ /* 0x000fca000000005b */
[----:B------:R0:W-:Y:S05]  /*47a0*/  @P2 STG.E desc[UR36][R10.64+0x80], R91 ;  /* 0x0000805b0a002986 */ /* 0x0001ea000c101924 */
[----:B------:R-:W-:Y:S05]  /*47b0*/  @!P3 BRA `(.L_x_72) ;  /* 0x000000000004b947 */ /* 0x000fea0003800000 */
[----:B------:R0:W5:Y:S02]  /*47c0*/  LDG.E.LTC128B R173, desc[UR36][R156.64+0x84] ;  /* 0x000084249cad7981 */ /* 0x000164000c1e1920 */
.L_x_72:
[----:B------:R-:W-:Y:S05]  /*47d0*/  BSYNC B1 ;  /* 0x0000000000017941 */ /* 0x000fea0003800000 */
.L_x_71:
[----:B-----5:R-:W-:Y:S01]  /*47e0*/  FMUL R90, R173, R22 ;  /* 0x00000016ad5a7220 */ /* 0x020fe20000400000 */
[----:B------:R-:W-:Y:S01]  /*47f0*/  ISETP.GT.AND P2, PT, R0, 0x20, P1 ;  /* 0x000000200000780c */ /* 0x000fe20000f44270 */
[----:B------:R-:W-:Y:S02]  /*4800*/  BSSY B1, `(.L_x_73) ;  /* 0x0000005000017945 */ /* 0x000fe40003800000 */
[----:B------:R-:W-:-:S05]  /*4810*/  FFMA R105, R105, R23, R90 ;  /* 0x0000001769697223 */ /* 0x000fca000000005a */
[----:B------:R0:W-:Y:S05]  /*4820*/  @P3 STG.E desc[UR36][R10.64+0x84], R105 ;  /* 0x000084690a003986 */ /* 0x0001ea000c101924 */
[----:B------:R-:W-:Y:S05]  /*4830*/  @!P2 BRA `(.L_x_74) ;  /* 0x000000000004a947 */ /* 0x000fea0003800000 */
[----:B------:R0:W5:Y:S02]  /*4840*/  LDG.E.LTC128B R173, desc[UR36][R88.64+0x80] ;  /* 0x0000802458ad7981 */ /* 0x000164000c1e1920 */
.L_x_74:
[----:B------:R-:W-:Y:S05]  /*4850*/  BSYNC B1 ;  /* 0x0000000000017941 */ /* 0x000fea0003800000 */
.L_x_73:
        /* <DEDUP_REMOVED lines=9> */
.L_x_76:
[----:B------:R-:W-:Y:S05]  /*48f0*/  BSYNC B1 ;  /* 0x0000000000017941 */ /* 0x000fea0003800000 */
.L_x_75:
        /* <DEDUP_REMOVED lines=9> */
.L_x_78:
[----:B------:R-:W-:Y:S05]  /*4990*/  BSYNC B1 ;  /* 0x0000000000017941 */ /* 0x000fea0003800000 */
.L_x_77:
[----:B0----5:R-:W-:Y:S01]  /*49a0*/  FMUL R91, R173, R22 ;  /* 0x00000016ad5b7220 */ /* 0x021fe20000400000 */
[----:B------:R-:W-:Y:S01]  /*49b0*/  ISETP.GT.AND P3, PT, R0, 0x29, P0 ;  /* 0x000000290000780c */ /* 0x000fe20000764270 */
[----:B------:R-:W-:Y:S02]  /*49c0*/  BSSY B1, `(.L_x_79) ;  /* 0x0000005000017945 */ /* 0x000fe40003800000 */
[----:B------:R-:W-:-:S05]  /*49d0*/  FFMA R91, R108, R23, R91 ;  /* 0x000000176c5b7223 */ /* 0x000fca000000005b */
[----:B------:R0:W-:Y:S05]  /*49e0*/  @P2 STG.E desc[UR36][R10.64+0xa0], R91 ;  /* 0x0000a05b0a002986 */ /* 0x0001ea000c101924 */
[----:B------:R-:W-:Y:S05]  /*49f0*/  @!P3 BRA `(.L_x_80) ;  /* 0x000000000004b947 */ /* 0x000fea0003800000 */
[----:B------:R0:W5:Y:S02]  /*4a00*/  LDG.E.LTC128B R173, desc[UR36][R156.64+0xa4] ;  /* 0x0000a4249cad7981 */ /* 0x000164000c1e1920 */
.L_x_80:
[----:B------:R-:W-:Y:S05]  /*4a10*/  BSYNC B1 ;  /* 0x0000000000017941 */ /* 0x000fea0003800000 */
.L_x_79:
[----:B-----5:R-:W-:Y:S01]  /*4a20*/  FMUL R90, R173, R22 ;  /* 0x00000016ad5a7220 */ /* 0x020fe20000400000 */
[----:B------:R-:W-:Y:S01]  /*4a30*/  ISETP.GT.AND P2, PT, R0, 0x28, P1 ;  /* 0x000000280000780c */ /* 0x000fe20000f44270 */
[----:B------:R-:W-:Y:S02]  /*4a40*/  BSSY B1, `(.L_x_81) ;  /* 0x0000005000017945 */ /* 0x000fe40003800000 */
[----:B------:R-:W-:-:S05]  /*4a50*/  FFMA R109, R109, R23, R90 ;  /* 0x000000176d6d7223 */ /* 0x000fca000000005a */
[----:B------:R0:W-:Y:S05]  /*4a60*/  @P3 STG.E desc[UR36][R10.64+0xa4], R109 ;  /* 0x0000a46d0a003986 */ /* 0x0001ea000c101924 */
[----:B------:R-:W-:Y:S05]  /*4a70*/  @!P2 BRA `(.L_x_82) ;  /* 0x000000000004a947 */ /* 0x000fea0003800000 */
[----:B------:R0:W5:Y:S02]  /*4a80*/  LDG.E.LTC128B R173, desc[UR36][R88.64+0xa0] ;  /* 0x0000a02458ad7981 */ /* 0x000164000c1e1920 */
.L_x_82:
[----:B------:R-:W-:Y:S05]  /*4a90*/  BSYNC B1 ;  /* 0x0000000000017941 */ /* 0x000fea0003800000 */
.L_x_81:
        /* <DEDUP_REMOVED lines=9> */
.L_x_84:
[----:B------:R-:W-:Y:S05]  /*4b30*/  BSYNC B1 ;  /* 0x0000000000017941 */ /* 0x000fea0003800000 */
.L_x_83:
        /* <DEDUP_REMOVED lines=9> */
.L_x_86:
[----:B------:R-:W-:Y:S05]  /*4bd0*/  BSYNC B1 ;  /* 0x0000000000017941 */ /* 0x000fea0003800000 */
.L_x_85:
[----:B0----5:R-:W-:Y:S01]  /*4be0*/  FMUL R91, R173, R22 ;  /* 0x00000016ad5b7220 */ /* 0x021fe20000400000 */
[----:B------:R-:W-:Y:S01]  /*4bf0*/  ISETP.GT.AND P3, PT, R0, 0x31, P0 ;  /* 0x000000310000780c */ /* 0x000fe20000764270 */
[----:B------:R-:W-:Y:S02]  /*4c00*/  BSSY B1, `(.L_x_87) ;  /* 0x0000005000017945 */ /* 0x000fe40003800000 */
[----:B------:R-:W-:-:S05]  /*4c10*/  FFMA R91, R112, R23, R91 ;  /* 0x00000017705b7223 */ /* 0x000fca000000005b */
[----:B------:R0:W-:Y:S05]  /*4c20*/  @P2 STG.E desc[UR36][R10.64+0xc0], R91 ;  /* 0x0000c05b0a002986 */ /* 0x0001ea000c101924 */
[----:B------:R-:W-:Y:S05]  /*4c30*/  @!P3 BRA `(.L_x_88) ;  /* 0x000000000004b947 */ /* 0x000fea0003800000 */
[----:B------:R0:W5:Y:S02]  /*4c40*/  LDG.E.LTC128B R173, desc[UR36][R156.64+0xc4] ;  /* 0x0000c4249cad7981 */ /* 0x000164000c1e1920 */
.L_x_88:
[----:B------:R-:W-:Y:S05]  /*4c50*/  BSYNC B1 ;  /* 0x0000000000017941 */ /* 0x000fea0003800000 */
.L_x_87:
[----:B-----5:R-:W-:Y:S01]  /*4c60*/  FMUL R90, R173, R22 ;  /* 0x00000016ad5a7220 */ /* 0x020fe20000400000 */
[----:B------:R-:W-:Y:S01]  /*4c70*/  ISETP.GT.AND P2, PT, R0, 0x30, P1 ;  /* 0x000000300000780c */ /* 0x000fe20000f44270 */
[----:B------:R-:W-:Y:S02]  /*4c80*/  BSSY B1, `(.L_x_89) ;  /* 0x0000005000017945 */ /* 0x000fe40003800000 */
[----:B------:R-:W-:-:S05]  /*4c90*/  FFMA R113, R113, R23, R90 ;  /* 0x0000001771717223 */ /* 0x000fca000000005a */
[----:B------:R0:W-:Y:S05]  /*4ca0*/  @P3 STG.E desc[UR36][R10.64+0xc4], R113 ;  /* 0x0000c4710a003986 */ /* 0x0001ea000c101924 */
[----:B------:R-:W-:Y:S05]  /*4cb0*/  @!P2 BRA `(.L_x_90) ;  /* 0x000000000004a947 */ /* 0x000fea0003800000 */
[----:B------:R0:W5:Y:S02]  /*4cc0*/  LDG.E.LTC128B R173, desc[UR36][R88.64+0xc0] ;  /* 0x0000c02458ad7981 */ /* 0x000164000c1e1920 */
.L_x_90:
[----:B------:R-:W-:Y:S05]  /*4cd0*/  BSYNC B1 ;  /* 0x0000000000017941 */ /* 0x000fea0003800000 */
.L_x_89:
        /* <DEDUP_REMOVED lines=9> */
.L_x_92:
[----:B------:R-:W-:Y:S05]  /*4d70*/  BSYNC B1 ;  /* 0x0000000000017941 */ /* 0x000fea0003800000 */
.L_x_91:
        /* <DEDUP_REMOVED lines=9> */
.L_x_94:
[----:B------:R-:W-:Y:S05]  /*4e10*/  BSYNC B1 ;  /* 0x0000000000017941 */ /* 0x000fea0003800000 */
.L_x_93:
[----:B0----5:R-:W-:Y:S01]  /*4e20*/  FMUL R91, R173, R22 ;  /* 0x00000016ad5b7220 */ /* 0x021fe20000400000 */
[----:B------:R-:W-:Y:S01]  /*4e30*/  ISETP.GT.AND P3, PT, R0, 0x39, P0 ;  /* 0x000000390000780c */ /* 0x000fe20000764270 */
[----:B------:R-:W-:Y:S02]  /*4e40*/  BSSY B1, `(.L_x_95) ;  /* 0x0000005000017945 */ /* 0x000fe40003800000 */
[----:B------:R-:W-:-:S05]  /*4e50*/  FFMA R91, R116, R23, R91 ;  /* 0x00000017745b7223 */ /* 0x000fca000000005b */
[----:B------:R0:W-:Y:S05]  /*4e60*/  @P2 STG.E desc[UR36][R10.64+0xe0], R91 ;  /* 0x0000e05b0a002986 */ /* 0x0001ea000c101924 */
[----:B------:R-:W-:Y:S05]  /*4e70*/  @!P3 BRA `(.L_x_96) ;  /* 0x000000000004b947 */ /* 0x000fea0003800000 */
[----:B------:R0:W5:Y:S02]  /*4e80*/  LDG.E.LTC128B R173, desc[UR36][R156.64+0xe4] ;  /* 0x0000e4249cad7981 */ /* 0x000164000c1e1920 */
.L_x_96:
[----:B------:R-:W-:Y:S05]  /*4e90*/  BSYNC B1 ;  /* 0x0000000000017941 */ /* 0x000fea0003800000 */
.L_x_95:
[----:B-----5:R-:W-:Y:S01]  /*4ea0*/  FMUL R90, R173, R22 ;  /* 0x00000016ad5a7220 */ /* 0x020fe20000400000 */
[----:B------:R-:W-:Y:S01]  /*4eb0*/  ISETP.GT.AND P2, PT, R0, 0x38, P1 ;  /* 0x000000380000780c */ /* 0x000fe20000f44270 */
[----:B------:R-:W-:Y:S02]  /*4ec0*/  BSSY B1, `(.L_x_97) ;  /* 0x0000005000017945 */ /* 0x000fe40003800000 */
[----:B------:R-:W-:-:S05]  /*4ed0*/  FFMA R117, R117, R23, R90 ;  /* 0x0000001775757223 */ /* 0x000fca000000005a */
[----:B------:R0:W-:Y:S05]  /*4ee0*/  @P3 STG.E desc[UR36][R10.64+0xe4], R117 ;  /* 0x0000e4750a003986 */ /* 0x0001ea000c101924 */
[----:B------:R-:W-:Y:S05]  /*4ef0*/  @!P2 BRA `(.L_x_98) ;  /* 0x000000000004a947 */ /* 0x000fea0003800000 */
[----:B------:R0:W5:Y:S02]  /*4f00*/  LDG.E.LTC128B R173, desc[UR36][R88.64+0xe0] ;  /* 0x0000e02458ad7981 */ /* 0x000164000c1e1920 */
.L_x_98:
[----:B------:R-:W-:Y:S05]  /*4f10*/  BSYNC B1 ;  /* 0x0000000000017941 */ /* 0x000fea0003800000 */
.L_x_97:
        /* <DEDUP_REMOVED lines=9> */
.L_x_100:
[----:B------:R-:W-:Y:S05]  /*4fb0*/  BSYNC B1 ;  /* 0x0000000000017941 */ /* 0x000fea0003800000 */
.L_x_99:
        /* <DEDUP_REMOVED lines=9> */
.L_x_102:
[----:B------:R-:W-:Y:S05]  /*5050*/  BSYNC B1 ;  /* 0x0000000000017941 */ /* 0x000fea0003800000 */
.L_x_101:
[----:B0----5:R-:W-:Y:S01]  /*5060*/  FMUL R91, R173, R22 ;  /* 0x00000016ad5b7220 */ /* 0x021fe20000400000 */
[----:B------:R-:W-:Y:S01]  /*5070*/  ISETP.GT.AND P3, PT, R0, 0x41, P0 ;  /* 0x000000410000780c */ /* 0x000fe20000764270 */
[----:B------:R-:W-:Y:S02]  /*5080*/  BSSY B1, `(.L_x_103) ;  /* 0x0000005000017945 */ /* 0x000fe40003800000 */
[----:B------:R-:W-:-:S05]  /*5090*/  FFMA R91, R120, R23, R91 ;  /* 0x00000017785b7223 */ /* 0x000fca000000005b */
[----:B------:R0:W-:Y:S05]  /*50a0*/  @P2 STG.E desc[UR36][R10.64+0x100], R91 ;  /* 0x0001005b0a002986 */ /* 0x0001ea000c101924 */
[----:B------:R-:W-:Y:S05]  /*50b0*/  @!P3 BRA `(.L_x_104) ;  /* 0x000000000004b947 */ /* 0x000fea0003800000 */
[----:B------:R0:W5:Y:S02]  /*50c0*/  LDG.E.LTC128B R173, desc[UR36][R156.64+0x104] ;  /* 0x000104249cad7981 */ /* 0x000164000c1e1920 */
.L_x_104:
[----:B------:R-:W-:Y:S05]  /*50d0*/  BSYNC B1 ;  /* 0x0000000000017941 */ /* 0x000fea0003800000 */
.L_x_103:
[----:B-----5:R-:W-:Y:S01]  /*50e0*/  FMUL R90, R173, R22 ;  /* 0x00000016ad5a7220 */ /* 0x020fe20000400000 */
[----:B------:R-:W-:Y:S01]  /*50f0*/  ISETP.GT.AND P2, PT, R0, 0x40, P1 ;  /* 0x000000400000780c */ /* 0x000fe20000f44270 */
[----:B------:R-:W-:Y:S02]  /*5100*/  BSSY B1, `(.L_x_105) ;  /* 0x0000005000017945 */ /* 0x000fe40003800000 */
[----:B------:R-:W-:-:S05]  /*5110*/  FFMA R121, R121, R23, R90 ;  /* 0x0000001779797223 */ /* 0x000fca000000005a */
[----:B------:R0:W-:Y:S05]  /*5120*/  @P3 STG.E desc[UR36][R10.64+0x104], R121 ;  /* 0x000104790a003986 */ /* 0x0001ea000c101924 */
[----:B------:R-:W-:Y:S05]  /*5130*/  @!P2 BRA `(.L_x_106) ;  /* 0x000000000004a947 */ /* 0x000fea0003800000 */
[----:B------:R0:W5:Y:S02]  /*5140*/  LDG.E.LTC128B R173, desc[UR36][R88.64+0x100] ;  /* 0x0001002458ad7981 */ /* 0x000164000c1e1920 */
.L_x_106:
[----:B------:R-:W-:Y:S05]  /*5150*/  BSYNC B1 ;  /* 0x0000000000017941 */ /* 0x000fea0003800000 */
.L_x_105:
        /* <DEDUP_REMOVED lines=9> */
.L_x_108:
[----:B------:R-:W-:Y:S05]  /*51f0*/  BSYNC B1 ;  /* 0x0000000000017941 */ /* 0x000fea0003800000 */
.L_x_107:
        /* <DEDUP_REMOVED lines=9> */
.L_x_110:
[----:B------:R-:W-:Y:S05]  /*5290*/  BSYNC B1 ;  /* 0x0000000000017941 */ /* 0x000fea0003800000 */
.L_x_109:
[----:B0----5:R-:W-:Y:S01]  /*52a0*/  FMUL R91, R173, R22 ;  /* 0x00000016ad5b7220 */ /* 0x021fe20000400000 */
[----:B------:R-:W-:Y:S01]  /*52b0*/  ISETP.GT.AND P3, PT, R0, 0x49, P0 ;  /* 0x000000490000780c */ /* 0x000fe20000764270 */
[----:B------:R-:W-:Y:S02]  /*52c0*/  BSSY B1, `(.L_x_111) ;  /* 0x0000005000017945 */ /* 0x000fe40003800000 */
[----:B------:R-:W-:-:S05]  /*52d0*/  FFMA R91, R124, R23, R91 ;  /* 0x000000177c5b7223 */ /* 0x000fca000000005b */
[----:B------:R0:W-:Y:S05]  /*52e0*/  @P2 STG.E desc[UR36][R10.64+0x120], R91 ;  /* 0x0001205b0a002986 */ /* 0x0001ea000c101924 */
[----:B------:R-:W-:Y:S05]  /*52f0*/  @!P3 BRA `(.L_x_112) ;  /* 0x000000000004b947 */ /* 0x000fea0003800000 */
[----:B------:R0:W5:Y:S02]  /*5300*/  LDG.E.LTC128B R173, desc[UR36][R156.64+0x124] ;  /* 0x000124249cad7981 */ /* 0x000164000c1e1920 */
.L_x_112:
[----:B------:R-:W-:Y:S05]  /*5310*/  BSYNC B1 ;  /* 0x0000000000017941 */ /* 0x000fea0003800000 */
.L_x_111:
[----:B-----5:R-:W-:Y:S01]  /*5320*/  FMUL R90, R173, R22 ;  /* 0x00000016ad5a7220 */ /* 0x020fe20000400000 */
[----:B------:R-:W-:Y:S01]  /*5330*/  ISETP.GT.AND P2, PT, R0, 0x48, P1 ;  /* 0x000000480000780c */ /* 0x000fe20000f44270 */
[----:B------:R-:W-:Y:S02]  /*5340*/  BSSY B1, `(.L_x_113) ;  /* 0x0000005000017945 */ /* 0x000fe40003800000 */
[----:B------:R-:W-:-:S05]  /*5350*/  FFMA R125, R125, R23, R90 ;  /* 0x000000177d7d7223 */ /* 0x000fca000000005a */
[----:B------:R0:W-:Y:S05]  /*5360*/  @P3 STG.E desc[UR36][R10.64+0x124], R125 ;  /* 0x0001247d0a003986 */ /* 0x0001ea000c101924 */
[----:B------:R-:W-:Y:S05]  /*5370*/  @!P2 BRA `(.L_x_114) ;  /* 0x000000000004a947 */ /* 0x000fea0003800000 */
[----:B------:R0:W5:Y:S02]  /*5380*/  LDG.E.LTC128B R173, desc[UR36][R88.64+0x120] ;  /* 0x0001202458ad7981 */ /* 0x000164000c1e1920 */
.L_x_114:
[----:B------:R-:W-:Y:S05]  /*5390*/  BSYNC B1 ;  /* 0x0000000000017941 */ /* 0x000fea0003800000 */
.L_x_113:
        /* <DEDUP_REMOVED lines=9> */
.L_x_116:
[----:B------:R-:W-:Y:S05]  /*5430*/  BSYNC B1 ;  /* 0x0000000000017941 */ /* 0x000fea0003800000 */
.L_x_115:
        /* <DEDUP_REMOVED lines=9> */
.L_x_118:
[----:B------:R-:W-:Y:S05]  /*54d0*/  BSYNC B1 ;  /* 0x0000000000017941 */ /* 0x000fea0003800000 */
.L_x_117:
[----:B0----5:R-:W-:Y:S01]  /*54e0*/  FMUL R91, R173, R22 ;  /* 0x00000016ad5b7220 */ /* 0x021fe20000400000 */
[----:B------:R-:W-:Y:S01]  /*54f0*/  ISETP.GT.AND P3, PT, R0, 0x51, P0 ;  /* 0x000000510000780c */ /* 0x000fe20000764270 */
[----:B------:R-:W-:Y:S02]  /*5500*/  BSSY B1, `(.L_x_119) ;  /* 0x0000005000017945 */ /* 0x000fe40003800000 */
[----:B------:R-:W-:-:S05]  /*5510*/  FFMA R91, R128, R23, R91 ;  /* 0x00000017805b7223 */ /* 0x000fca000000005b */
[----:B------:R0:W-:Y:S05]  /*5520*/  @P2 STG.E desc[UR36][R10.64+0x140], R91 ;  /* 0x0001405b0a002986 */ /* 0x0001ea000c101924 */
[----:B------:R-:W-:Y:S05]  /*5530*/  @!P3 BRA `(.L_x_120) ;  /* 0x000000000004b947 */ /* 0x000fea0003800000 */
[----:B------:R0:W5:Y:S02]  /*5540*/  LDG.E.LTC128B R173, desc[UR36][R156.64+0x144] ;  /* 0x000144249cad7981 */ /* 0x000164000c1e1920 */
.L_x_120:
[----:B------:R-:W-:Y:S05]  /*5550*/  BSYNC B1 ;  /* 0x0000000000017941 */ /* 0x000fea0003800000 */
.L_x_119:
[----:B-----5:R-:W-:Y:S01]  /*5560*/  FMUL R90, R173, R22 ;  /* 0x00000016ad5a7220 */ /* 0x020fe20000400000 */
[----:B------:R-:W-:Y:S01]  /*5570*/  ISETP.GT.AND P2, PT, R0, 0x50, P1 ;  /* 0x000000500000780c */ /* 0x000fe20000f44270 */
[----:B------:R-:W-:Y:S02]  /*5580*/  BSSY B1, `(.L_x_121) ;  /* 0x0000005000017945 */ /* 0x000fe40003800000 */
[----:B------:R-:W-:-:S05]  /*5590*/  FFMA R129, R129, R23, R90 ;  /* 0x0000001781817223 */ /* 0x000fca000000005a */
[----:B------:R0:W-:Y:S05]  /*55a0*/  @P3 STG.E desc[UR36][R10.64+0x144], R129 ;  /* 0x000144810a003986 */ /* 0x0001ea000c101924 */
[----:B------:R-:W-:Y:S05]  /*55b0*/  @!P2 BRA `(.L_x_122) ;  /* 0x000000000004a947 */ /* 0x000fea0003800000 */
[----:B------:R0:W5:Y:S02]  /*55c0*/  LDG.E.LTC128B R173, desc[UR36][R88.64+0x140] ;  /* 0x0001402458ad7981 */ /* 0x000164000c1e1920 */
.L_x_122:
[----:B------:R-:W-:Y:S05]  /*55d0*/  BSYNC B1 ;  /* 0x0000000000017941 */ /* 0x000fea0003800000 */
.L_x_121:
        /* <DEDUP_REMOVED lines=9> */
.L_x_124:
[----:B------:R-:W-:Y:S05]  /*5670*/  BSYNC B1 ;  /* 0x0000000000017941 */ /* 0x000fea0003800000 */
.L_x_123:
        /* <DEDUP_REMOVED lines=9> */
.L_x_126:
[----:B------:R-:W-:Y:S05]  /*5710*/  BSYNC B1 ;  /* 0x0000000000017941 */ /* 0x000fea0003800000 */
.L_x_125:
[----:B0----5:R-:W-:Y:S01]  /*5720*/  FMUL R91, R173, R22 ;  /* 0x00000016ad5b7220 */ /* 0x021fe20000400000 */
[----:B------:R-:W-:Y:S01]  /*5730*/  ISETP.GT.AND P3, PT, R0, 0x59, P0 ;  /* 0x000000590000780c */ /* 0x000fe20000764270 */
[----:B------:R-:W-:Y:S02]  /*5740*/  BSSY B1, `(.L_x_127) ;  /* 0x0000005000017945 */ /* 0x000fe40003800000 */
[----:B------:R-:W-:-:S05]  /*5750*/  FFMA R91, R132, R23, R91 ;  /* 0x00000017845b7223 */ /* 0x000fca000000005b */
[----:B------:R0:W-:Y:S05]  /*5760*/  @P2 STG.E desc[UR36][R10.64+0x160], R91 ;  /* 0x0001605b0a002986 */ /* 0x0001ea000c101924 */
[----:B------:R-:W-:Y:S05]  /*5770*/  @!P3 BRA `(.L_x_128) ;  /* 0x000000000004b947 */ /* 0x000fea0003800000 */
[----:B------:R0:W5:Y:S02]  /*5780*/  LDG.E.LTC128B R173, desc[UR36][R156.64+0x164] ;  /* 0x000164249cad7981 */ /* 0x000164000c1e1920 */
.L_x_128:
[----:B------:R-:W-:Y:S05]  /*5790*/  BSYNC B1 ;  /* 0x0000000000017941 */ /* 0x000fea0003800000 */
.L_x_127:
[----:B-----5:R-:W-:Y:S01]  /*57a0*/  FMUL R90, R173, R22 ;  /* 0x00000016ad5a7220 */ /* 0x020fe20000400000 */
[----:B------:R-:W-:Y:S01]  /*57b0*/  ISETP.GT.AND P2, PT, R0, 0x58, P1 ;  /* 0x000000580000780c */ /* 0x000fe20000f44270 */
[----:B------:R-:W-:Y:S02]  /*57c0*/  BSSY B1, `(.L_x_129) ;  /* 0x0000005000017945 */ /* 0x000fe40003800000 */
[----:B------:R-:W-:-:S05]  /*57d0*/  FFMA R133, R133, R23, R90 ;  /* 0x0000001785857223 */ /* 0x000fca000000005a */
[----:B------:R0:W-:Y:S05]  /*57e0*/  @P3 STG.E desc[UR36][R10.64+0x164], R133 ;  /* 0x000164850a003986 */ /* 0x0001ea000c101924 */
[----:B------:R-:W-:Y:S05]  /*57f0*/  @!P2 BRA `(.L_x_130) ;  /* 0x000000000004a947 */ /* 0x000fea0003800000 */
[----:B------:R0:W5:Y:S02]  /*5800*/  LDG.E.LTC128B R173, desc[UR36][R88.64+0x160] ;  /* 0x0001602458ad7981 */ /* 0x000164000c1e1920 */
.L_x_130:
[----:B------:R-:W-:Y:S05]  /*5810*/  BSYNC B1 ;  /* 0x0000000000017941 */ /* 0x000fea0003800000 */
.L_x_129:
        /* <DEDUP_REMOVED lines=9> */
.L_x_132:
[----:B------:R-:W-:Y:S05]  /*58b0*/  BSYNC B1 ;  /* 0x0000000000017941 */ /* 0x000fea0003800000 */
.L_x_131:
        /* <DEDUP_REMOVED lines=9> */
.L_x_134:
[----:B------:R-:W-:Y:S05]  /*5950*/  BSYNC B1 ;  /* 0x0000000000017941 */ /* 0x000fea0003800000 */
.L_x_133:
[----:B0----5:R-:W-:Y:S01]  /*5960*/  FMUL R91, R173, R22 ;  /* 0x00000016ad5b7220 */ /* 0x021fe20000400000 */
[----:B------:R-:W-:Y:S01]  /*5970*/  ISETP.GT.AND P3, PT, R0, 0x61, P0 ;  /* 0x000000610000780c */ /* 0x000fe20000764270 */
[----:B------:R-:W-:Y:S02]  /*5980*/  BSSY B1, `(.L_x_135) ;  /* 0x0000005000017945 */ /* 0x000fe40003800000 */
[----:B------:R-:W-:-:S05]  /*5990*/  FFMA R91, R136, R23, R91 ;  /* 0x00000017885b7223 */ /* 0x000fca000000005b */
[----:B------:R0:W-:Y:S05]  /*59a0*/  @P2 STG.E desc[UR36][R10.64+0x180], R91 ;  /* 0x0001805b0a002986 */ /* 0x0001ea000c101924 */
[----:B------:R-:W-:Y:S05]  /*59b0*/  @!P3 BRA `(.L_x_136) ;  /* 0x000000000004b947 */ /* 0x000fea0003800000 */
[----:B------:R0:W5:Y:S02]  /*59c0*/  LDG.E.LTC128B R173, desc[UR36][R156.64+0x184] ;  /* 0x000184249cad7981 */ /* 0x000164000c1e1920 */
.L_x_136:
[----:B------:R-:W-:Y:S05]  /*59d0*/  BSYNC B1 ;  /* 0x0000000000017941 */ /* 0x000fea0003800000 */
.L_x_135:
[----:B-----5:R-:W-:Y:S01]  /*59e0*/  FMUL R90, R173, R22 ;  /* 0x00000016ad5a7220 */ /* 0x020fe20000400000 */
[----:B------:R-:W-:Y:S01]  /*59f0*/  ISETP.GT.AND P2, PT, R0, 0x60, P1 ;  /* 0x000000600000780c */ /* 0x000fe20000f44270 */
[----:B------:R-:W-:Y:S02]  /*5a00*/  BSSY B1, `(.L_x_137) ;  /* 0x0000005000017945 */ /* 0x000fe40003800000 */
[----:B------:R-:W-:-:S05]  /*5a10*/  FFMA R137, R137, R23, R90 ;  /* 0x0000001789897223 */ /* 0x000fca000000005a */
[----:B------:R0:W-:Y:S05]  /*5a20*/  @P3 STG.E desc[UR36][R10.64+0x184], R137 ;  /* 0x000184890a003986 */ /* 0x0001ea000c101924 */
[----:B------:R-:W-:Y:S05]  /*5a30*/  @!P2 BRA `(.L_x_138) ;  /* 0x000000000004a947 */ /* 0x000fea0003800000 */
[----:B------:R0:W5:Y:S02]  /*5a40*/  LDG.E.LTC128B R173, desc[UR36][R88.64+0x180] ;  /* 0x0001802458ad7981 */ /* 0x000164000c1e1920 */
.L_x_138:
[----:B------:R-:W-:Y:S05]  /*5a50*/  BSYNC B1 ;  /* 0x0000000000017941 */ /* 0x000fea0003800000 */
.L_x_137:
        /* <DEDUP_REMOVED lines=9> */
.L_x_140:
[----:B------:R-:W-:Y:S05]  /*5af0*/  BSYNC B1 ;  /* 0x0000000000017941 */ /* 0x000fea0003800000 */
.L_x_139:
        /* <DEDUP_REMOVED lines=9> */
.L_x_142:
[----:B------:R-:W-:Y:S05]  /*5b90*/  BSYNC B1 ;  /* 0x0000000000017941 */ /* 0x000fea0003800000 */
.L_x_141:
[----:B0----5:R-:W-:Y:S01]  /*5ba0*/  FMUL R91, R173, R22 ;  /* 0x00000016ad5b7220 */ /* 0x021fe20000400000 */
[----:B------:R-:W-:Y:S01]  /*5bb0*/  ISETP.GT.AND P3, PT, R0, 0x69, P0 ;  /* 0x000000690000780c */ /* 0x000fe20000764270 */
[----:B------:R-:W-:Y:S02]  /*5bc0*/  BSSY B1, `(.L_x_143) ;  /* 0x0000005000017945 */ /* 0x000fe40003800000 */
[----:B------:R-:W-:-:S05]  /*5bd0*/  FFMA R91, R140, R23, R91 ;  /* 0x000000178c5b7223 */ /* 0x000fca000000005b */
[----:B------:R0:W-:Y:S05]  /*5be0*/  @P2 STG.E desc[UR36][R10.64+0x1a0], R91 ;  /* 0x0001a05b0a002986 */ /* 0x0001ea000c101924 */
[----:B------:R-:W-:Y:S05]  /*5bf0*/  @!P3 BRA `(.L_x_144) ;  /* 0x000000000004b947 */ /* 0x000fea0003800000 */
[----:B------:R0:W5:Y:S02]  /*5c00*/  LDG.E.LTC128B R173, desc[UR36][R156.64+0x1a4] ;  /* 0x0001a4249cad7981 */ /* 0x000164000c1e1920 */
.L_x_144:
[----:B------:R-:W-:Y:S05]  /*5c10*/  BSYNC B1 ;  /* 0x0000000000017941 */ /* 0x000fea0003800000 */
.L_x_143:
[----:B-----5:R-:W-:Y:S01]  /*5c20*/  FMUL R90, R173, R22 ;  /* 0x00000016ad5a7220 */ /* 0x020fe20000400000 */
[----:B------:R-:W-:Y:S01]  /*5c30*/  ISETP.GT.AND P2, PT, R0, 0x68, P1 ;  /* 0x000000680000780c */ /* 0x000fe20000f44270 */
[----:B------:R-:W-:Y:S02]  /*5c40*/  BSSY B1, `(.L_x_145) ;  /* 0x0000005000017945 */ /* 0x000fe40003800000 */
[----:B------:R-:W-:-:S05]  /*5c50*/  FFMA R141, R141, R23, R90 ;  /* 0x000000178d8d7223 */ /* 0x000fca000000005a */
[----:B------:R0:W-:Y:S05]  /*5c60*/  @P3 STG.E desc[UR36][R10.64+0x1a4], R141 ;  /* 0x0001a48d0a003986 */ /* 0x0001ea000c101924 */
[----:B------:R-:W-:Y:S05]  /*5c70*/  @!P2 BRA `(.L_x_146) ;  /* 0x000000000004a947 */ /* 0x000fea0003800000 */
[----:B------:R0:W5:Y:S02]  /*5c80*/  LDG.E.LTC128B R173, desc[UR36][R88.64+0x1a0] ;  /* 0x0001a02458ad7981 */ /* 0x000164000c1e1920 */
.L_x_146:
[----:B------:R-:W-:Y:S05]  /*5c90*/  BSYNC B1 ;  /* 0x0000000000017941 */ /* 0x000fea0003800000 */
.L_x_145:
        /* <DEDUP_REMOVED lines=9> */
.L_x_148:
[----:B------:R-:W-:Y:S05]  /*5d30*/  BSYNC B1 ;  /* 0x0000000000017941 */ /* 0x000fea0003800000 */
.L_x_147:
        /* <DEDUP_REMOVED lines=9> */
.L_x_150:
[----:B------:R-:W-:Y:S05]  /*5dd0*/  BSYNC B1 ;  /* 0x0000000000017941 */ /* 0x000fea0003800000 */
.L_x_149:
[----:B0----5:R-:W-:Y:S01]  /*5de0*/  FMUL R91, R173, R22 ;  /* 0x00000016ad5b7220 */ /* 0x021fe20000400000 */
[----:B------:R-:W-:Y:S01]  /*5df0*/  ISETP.GT.AND P3, PT, R0, 0x71, P0 ;  /* 0x000000710000780c */ /* 0x000fe20000764270 */
[----:B------:R-:W-:Y:S02]  /*5e00*/  BSSY B1, `(.L_x_151) ;  /* 0x0000005000017945 */ /* 0x000fe40003800000 */
[----:B------:R-:W-:-:S05]  /*5e10*/  FFMA R91, R144, R23, R91 ;  /* 0x00000017905b7223 */ /* 0x000fca000000005b */
[----:B------:R0:W-:Y:S05]  /*5e20*/  @P2 STG.E desc[UR36][R10.64+0x1c0], R91 ;  /* 0x0001c05b0a002986 */ /* 0x0001ea000c101924 */
[----:B------:R-:W-:Y:S05]  /*5e30*/  @!P3 BRA `(.L_x_152) ;  /* 0x000000000004b947 */ /* 0x000fea0003800000 */
[----:B------:R0:W5:Y:S02]  /*5e40*/  LDG.E.LTC128B R173, desc[UR36][R156.64+0x1c4] ;  /* 0x0001c4249cad7981 */ /* 0x000164000c1e1920 */
.L_x_152:
[----:B------:R-:W-:Y:S05]  /*5e50*/  BSYNC B1 ;  /* 0x0000000000017941 */ /* 0x000fea0003800000 */
.L_x_151:
[----:B-----5:R-:W-:Y:S01]  /*5e60*/  FMUL R90, R173, R22 ;  /* 0x00000016ad5a7220 */ /* 0x020fe20000400000 */
[----:B------:R-:W-:Y:S01]  /*5e70*/  ISETP.GT.AND P2, PT, R0, 0x70, P1 ;  /* 0x000000700000780c */ /* 0x000fe20000f44270 */
[----:B------:R-:W-:Y:S02]  /*5e80*/  BSSY B1, `(.L_x_153) ;  /* 0x0000005000017945 */ /* 0x000fe40003800000 */
[----:B------:R-:W-:-:S05]  /*5e90*/  FFMA R145, R145, R23, R90 ;  /* 0x0000001791917223 */ /* 0x000fca000000005a */
[----:B------:R0:W-:Y:S05]  /*5ea0*/  @P3 STG.E desc[UR36][R10.64+0x1c4], R145 ;  /* 0x0001c4910a003986 */ /* 0x0001ea000c101924 */
[----:B------:R-:W-:Y:S05]  /*5eb0*/  @!P2 BRA `(.L_x_154) ;  /* 0x000000000004a947 */ /* 0x000fea0003800000 */
[----:B------:R0:W5:Y:S02]  /*5ec0*/  LDG.E.LTC128B R173, desc[UR36][R88.64+0x1c0] ;  /* 0x0001c02458ad7981 */ /* 0x000164000c1e1920 */
.L_x_154:
[----:B------:R-:W-:Y:S05]  /*5ed0*/  BSYNC B1 ;  /* 0x0000000000017941 */ /* 0x000fea0003800000 */
.L_x_153:
        /* <DEDUP_REMOVED lines=9> */
.L_x_156:
[----:B------:R-:W-:Y:S05]  /*5f70*/  BSYNC B1 ;  /* 0x0000000000017941 */ /* 0x000fea0003800000 */
.L_x_155:
        /* <DEDUP_REMOVED lines=9> */
.L_x_158:
[----:B------:R-:W-:Y:S05]  /*6010*/  BSYNC B1 ;  /* 0x0000000000017941 */ /* 0x000fea0003800000 */
.L_x_157:
[----:B0----5:R-:W-:Y:S01]  /*6020*/  FMUL R91, R173, R22 ;  /* 0x00000016ad5b7220 */ /* 0x021fe20000400000 */
[----:B------:R-:W-:Y:S01]  /*6030*/  ISETP.GT.AND P0, PT, R0, 0x79, P0 ;  /* 0x000000790000780c */ /* 0x000fe20000704270 */
[----:B------:R-:W-:Y:S01]  /*6040*/  BSSY B1, `(.L_x_159) ;  /* 0x0000006000017945 */ /* 0x000fe20003800000 */
[----:B------:R-:W-:Y:S01]  /*6050*/  IADD3 R159, P2, R159, 0x80, RZ ;  /* 0x000000809f9f7810 */ /* 0x000fe20007f5e0ff */
[----:B------:R-:W-:-:S05]  /*6060*/  FFMA R91, R148, R23, R91 ;  /* 0x00000017945b7223 */ /* 0x000fca000000005b */
[----:B------:R0:W-:Y:S05]  /*6070*/  @P4 STG.E desc[UR36][R10.64+0x1e0], R91 ;  /* 0x0001e05b0a004986 */ /* 0x0001ea000c101924 */
[----:B------:R-:W-:Y:S05]  /*6080*/  @!P0 BRA `(.L_x_160) ;  /* 0x0000000000048947 */ /* 0x000fea0003800000 */
[----:B------:R0:W5:Y:S02]  /*6090*/  LDG.E.LTC128B R173, desc[UR36][R156.64+0x1e4] ;  /* 0x0001e4249cad7981 */ /* 0x000164000c1e1920 */
.L_x_160:
[----:B------:R-:W-:Y:S05]  /*60a0*/  BSYNC B1 ;  /* 0x0000000000017941 */ /* 0x000fea0003800000 */
.L_x_159:
[----:B-----5:R-:W-:Y:S01]  /*60b0*/  FMUL R6, R173, R22 ;  /* 0x00000016ad067220 */ /* 0x020fe20000400000 */
[----:B------:R-:W-:Y:S01]  /*60c0*/  IMAD.X R7, RZ, RZ, R7, P2 ;  /* 0x000000ffff077224 */ /* 0x000fe200010e0607 */
[----:B------:R-:W-:Y:S01]  /*60d0*/  ISETP.GT.AND P2, PT, R0, 0x78, P1 ;  /* 0x000000780000780c */ /* 0x000fe20000f44270 */
[----:B------:R-:W-:Y:S01]  /*60e0*/  BSSY B1, `(.L_x_161) ;  /* 0x0000008000017945 */ /* 0x000fe20003800000 */
[----:B------:R-:W-:Y:S01]  /*60f0*/  FFMA R149, R149, R23, R6 ;  /* 0x0000001795957223 */ /* 0x000fe20000000006 */
[----:B------:R-:W-:Y:S01]  /*6100*/  IMAD R90, R7, R20, RZ ;  /* 0x00000014075a7224 */ /* 0x000fe200078e02ff */
[----:B------:R-:W-:Y:S01]  /*6110*/  @P0 MOV R6, R10 ;  /* 0x0000000a00060202 */ /* 0x000fe20000000f00 */
[----:B------:R-:W-:-:S05]  /*6120*/  @P0 IMAD.MOV.U32 R7, RZ, RZ, R11 ;  /* 0x000000ffff070224 */ /* 0x000fca00078e000b */
[----:B------:R0:W-:Y:S03]  /*6130*/  @P0 STG.E desc[UR36][R6.64+0x1e4], R149 ;  /* 0x0001e49506000986 */ /* 0x0001e6000c101924 */
[----:B------:R-:W-:Y:S05]  /*6140*/  @!P2 BRA `(.L_x_162) ;  /* 0x000000000004a947 */ /* 0x000fea0003800000 */
[----:B------:R0:W5:Y:S02]  /*6150*/  LDG.E.LTC128B R173, desc[UR36][R88.64+0x1e0] ;  /* 0x0001e02458ad7981 */ /* 0x000164000c1e1920 */
.L_x_162:
[----:B------:R-:W-:Y:S05]  /*6160*/  BSYNC B1 ;  /* 0x0000000000017941 */ /* 0x000fea0003800000 */
.L_x_161:
[----:B0----5:R-:W-:Y:S01]  /*6170*/  FMUL R7, R173, R22 ;  /* 0x00000016ad077220 */ /* 0x021fe20000400000 */
[----:B------:R-:W-:Y:S01]  /*6180*/  @P2 IMAD.MOV.U32 R6, RZ, RZ, R164 ;  /* 0x000000ffff062224 */ /* 0x000fe200078e00a4 */
[----:B------:R-:W-:Y:S01]  /*6190*/  ISETP.GT.AND P1, PT, R0, 0x79, P1 ;  /* 0x000000790000780c */ /* 0x000fe20000f24270 */
[C---:B------:R-:W-:Y:S02]  /*61a0*/  IMAD R97, R159.reuse, R21, R90 ;  /* 0x000000159f617224 */ /* 0x040fe400078e025a */
[----:B------:R-:W-:Y:S01]  /*61b0*/  FFMA R93, R150, R23, R7 ;  /* 0x00000017965d7223 */ /* 0x000fe20000000007 */
[----:B------:R-:W-:Y:S01]  /*61c0*/  @P2 MOV R7, R165 ;  /* 0x000000a500072202 */ /* 0x000fe20000000f00 */
[----:B------:R-:W-:Y:S01]  /*61d0*/  IMAD.WIDE.U32 R90, R159, R20, R14 ;  /* 0x000000149f5a7225 */ /* 0x000fe200078e000e */
[----:B------:R-:W-:Y:S01]  /*61e0*/  ISETP.GT.AND P0, PT, R16, 0x80, PT ;  /* 0x000000801000780c */ /* 0x000fe20003f04270 */
[----:B------:R-:W-:Y:S02]  /*61f0*/  BSSY B1, `(.L_x_163) ;  /* 0x0000006000017945 */ /* 0x000fe40003800000 */
[----:B------:R0:W-:Y:S01]  /*6200*/  @P2 STG.E desc[UR36][R6.64+0x1e0], R93 ;  /* 0x0001e05d06002986 */ /* 0x0001e2000c101924 */
[----:B------:R-:W-:Y:S01]  /*6210*/  ISETP.GT.AND P5, PT, R0, RZ, P0 ;  /* 0x000000ff0000720c */ /* 0x000fe200007a4270 */
[----:B------:R-:W-:-:S02]  /*6220*/  IMAD.IADD R21, R91, 0x1, R97 ;  /* 0x000000015b157824 */ /* 0x000fc400078e0261 */
[----:B------:R-:W-:Y:S10]  /*6230*/  @!P1 BRA `(.L_x_164) ;  /* 0x0000000000049947 */ /* 0x000ff40003800000 */
[----:B------:R0:W5:Y:S02]  /*6240*/  LDG.E.LTC128B R173, desc[UR36][R88.64+0x1e4] ;  /* 0x0001e42458ad7981 */ /* 0x000164000c1e1920 */
.L_x_164:
[----:B------:R-:W-:Y:S05]  /*6250*/  BSYNC B1 ;  /* 0x0000000000017941 */ /* 0x000fea0003800000 */
.L_x_163:
[----:B0--3-5:R-:W-:Y:S01]  /*6260*/  FMUL R88, R173, R22 ;  /* 0x00000016ad587220 */ /* 0x029fe20000400000 */
[----:B------:R-:W-:-:S03]  /*6270*/  LEA R6, P2, R90, R8, 0x2 ;  /* 0x000000085a067211 */ /* 0x000fc600078410ff */
[----:B------:R-:W-:Y:S01]  /*6280*/  FFMA R151, R151, R23, R88 ;  /* 0x0000001797977223 */ /* 0x000fe20000000058 */
[----:B------:R-:W-:-:S04]  /*6290*/  LEA.HI.X R7, R90, R9, R21, 0x2, P2 ;  /* 0x000000095a077211 */ /* 0x000fc800010f1415 */
[----:B------:R0:W-:Y:S04]  /*62a0*/  @P1 STG.E desc[UR36][R164.64+0x1e4], R151 ;  /* 0x0001e497a4001986 */ /* 0x0001e8000c101924 */
[----:B------:R3:W2:Y:S01]  /*62b0*/  @P5 LDG.E.LTC128B R173, desc[UR36][R6.64] ;  /* 0x0000002406ad5981 */ /* 0x0006a2000c1e1920 */
[C---:B------:R-:W-:Y:S01]  /*62c0*/  SHF.L.U32 R93, R2.reuse, 0x9, RZ ;  /* 0x00000009025d7819 */ /* 0x040fe200000006ff */
[CC--:B------:R-:W-:Y:S01]  /*62d0*/  IMAD.WIDE.U32 R88, R159.reuse, R20.reuse, R4 ;  /* 0x000000149f587225 */ /* 0x0c0fe200078e0004 */
[----:B------:R-:W-:Y:S01]  /*62e0*/  SHF.L.U64.HI R95, R2, 0x9, R3 ;  /* 0x00000009025f7819 */ /* 0x000fe20000010203 */
[----:B------:R-:W-:Y:S01]  /*62f0*/  BSSY B1, `(.L_x_165) ;  /* 0x0000012000017945 */ /* 0x000fe20003800000 */
[----:B------:R-:W-:Y:S01]  /*6300*/  ISETP.GT.AND P4, PT, R0, 0x1, P0 ;  /* 0x000000010000780c */ /* 0x000fe20000784270 */
[----:B------:R-:W-:Y:S01]  /*6310*/  IMAD.WIDE.U32 R154, R159, R20, R154 ;  /* 0x000000149f9a7225 */ /* 0x000fe200078e009a */
[----:B------:R-:W-:-:S03]  /*6320*/  IADD3 R20, P2, R93, R10, RZ ;  /* 0x0000000a5d147210 */ /* 0x000fc60007f5e0ff */
[----:B------:R-:W-:Y:S01]  /*6330*/  IMAD.IADD R89, R97, 0x1, R89 ;  /* 0x0000000161597824 */ /* 0x000fe200078e0259 */
[-C--:B------:R-:W-:Y:S01]  /*6340*/  IADD3 R152, P3, R152, R154.reuse, RZ ;  /* 0x0000009a98987210 */ /* 0x080fe20007f7e0ff */
[----:B------:R-:W-:Y:S01]  /*6350*/  IMAD.X R21, R95, 0x1, R11, P2 ;  /* 0x000000015f157824 */ /* 0x000fe200010e060b */
[----:B------:R-:W-:Y:S01]  /*6360*/  IADD3 R90, P2, R4, R154, RZ ;  /* 0x0000009a045a7210 */ /* 0x000fe20007f5e0ff */
[----:B------:R-:W-:Y:S01]  /*6370*/  IMAD.WIDE.U32 R88, R17, R12, R88 ;  /* 0x0000000c11587225 */ /* 0x000fe200078e0058 */
[----:B------:R-:W-:-:S03]  /*6380*/  IADD3 R97, R97, R155, RZ ;  /* 0x0000009b61617210 */ /* 0x000fc60007ffe0ff */
[----:B---3--:R-:W-:Y:S01]  /*6390*/  IMAD.IADD R6, R13, 0x1, R89 ;  /* 0x000000010d067824 */ /* 0x008fe200078e0259 */
[----:B------:R-:W-:Y:S01]  /*63a0*/  LEA R2, P1, R88, R8, 0x2 ;  /* 0x0000000858027211 */ /* 0x000fe200078210ff */
[----:B--2---:R-:W-:-:S04]  /*63b0*/  FMUL R3, R173, R22 ;  /* 0x00000016ad037220 */ /* 0x004fc80000400000 */
[----:B------:R-:W-:Y:S01]  /*63c0*/  FFMA R7, R24, R23, R3 ;  /* 0x0000001718077223 */ /* 0x000fe20000000003 */
[----:B------:R-:W-:-:S04]  /*63d0*/  LEA.HI.X R3, R88, R9, R6, 0x2, P1 ;  /* 0x0000000958037211 */ /* 0x000fc800008f1406 */
[----:B------:R0:W-:Y:S01]  /*63e0*/  @P5 STG.E desc[UR36][R20.64], R7 ;  /* 0x0000000714005986 */ /* 0x0001e2000c101924 */
[----:B------:R-:W-:Y:S05]  /*63f0*/  @!P4 BRA `(.L_x_166) ;  /* 0x000000000004c947 */ /* 0x000fea0003800000 */
[----:B------:R2:W5:Y:S02]  /*6400*/  LDG.E.LTC128B R173, desc[UR36][R2.64+0x4] ;  /* 0x0000042402ad7981 */ /* 0x000564000c1e1920 */
.L_x_166:
[----:B------:R-:W-:Y:S05]  /*6410*/  BSYNC B1 ;  /* 0x0000000000017941 */ /* 0x000fea0003800000 */
.L_x_165:
[----:B------:R-:W-:Y:S02]  /*6420*/  IMAD.X R91, R5, 0x1, R97, P2 ;  /* 0x00000001055b7824 */ /* 0x000fe400010e0661 */
[----:B-----5:R-:W-:Y:S01]  /*6430*/  FMUL R4, R173, R22 ;  /* 0x00000016ad047220 */ /* 0x020fe20000400000 */
[----:B0-----:R-:W-:Y:S01]  /*6440*/  IMAD.X R7, R97, 0x1, R15, P3 ;  /* 0x0000000161077824 */ /* 0x001fe200018e060f */
[----:B------:R-:W-:Y:S01]  /*6450*/  ISETP.GT.AND P1, PT, R16, 0x88, PT ;  /* 0x000000881000780c */ /* 0x000fe20003f24270 */
[----:B------:R-:W-:-:S04]  /*6460*/  IMAD.WIDE.U32 R14, R17, R12, R90 ;  /* 0x0000000c110e7225 */ /* 0x000fc800078e005a */
[----:B------:R-:W-:Y:S01]  /*6470*/  FFMA R25, R25, R23, R4 ;  /* 0x0000001719197223 */ /* 0x000fe20000000004 */
[----:B------:R-:W-:Y:S01]  /*6480*/  @P4 MOV R16, R20 ;  /* 0x0000001400104202 */ /* 0x000fe20000000f00 */
[----:B------:R-:W-:Y:S01]  /*6490*/  BSSY B1, `(.L_x_167) ;  /* 0x000000a000017945 */ /* 0x000fe20003800000 */
[----:B------:R-:W-:Y:S01]  /*64a0*/  @P4 IMAD.MOV.U32 R17, RZ, RZ, R21 ;  /* 0x000000ffff114224 */ /* 0x000fe200078e0015 */
[----:B------:R-:W-:Y:S01]  /*64b0*/  ISETP.GT.AND P2, PT, R0, RZ, P1 ;  /* 0x000000ff0000720c */ /* 0x000fe20000f44270 */
[----:B------:R-:W-:Y:S01]  /*64c0*/  IMAD.IADD R13, R13, 0x1, R15 ;  /* 0x000000010d0d7824 */ /* 0x000fe200078e020f */
[----:B------:R-:W-:Y:S02]  /*64d0*/  LEA R4, P5, R152, R8, 0x2 ;  /* 0x0000000898047211 */ /* 0x000fe400078a10ff */
[----:B------:R0:W-:Y:S01]  /*64e0*/  @P4 STG.E desc[UR36][R16.64+0x4], R25 ;  /* 0x0000041910004986 */ /* 0x0001e2000c101924 */
[----:B------:R-:W-:Y:S02]  /*64f0*/  IADD3 R6, P3, R20, R161, RZ ;  /* 0x000000a114067210 */ /* 0x000fe40007f7e0ff */
[----:B------:R-:W-:-:S06]  /*6500*/  LEA.HI.X R5, R152, R9, R7, 0x2, P5 ;  /* 0x0000000998057211 */ /* 0x000fcc00028f1407 */
[----:B------:R-:W-:Y:S05]  /*6510*/  @!P2 BRA `(.L_x_168) ;  /* 0x000000000004a947 */ /* 0x000fea0003800000 */
[----:B------:R3:W5:Y:S02]  /*6520*/  LDG.E.LTC128B R173, desc[UR36][R4.64] ;  /* 0x0000002404ad7981 */ /* 0x000764000c1e1920 */
.L_x_168:
[----:B------:R-:W-:Y:S05]  /*6530*/  BSYNC B1 ;  /* 0x0000000000017941 */ /* 0x000fea0003800000 */
.L_x_167:
[----:B---3-5:R-:W-:Y:S01]  /*6540*/  FMUL R5, R173, R22 ;  /* 0x00000016ad057220 */ /* 0x028fe20000400000 */
[----:B------:R-:W-:Y:S01]  /*6550*/  IADD3.X R7, R21, R163, RZ, P3, !PT ;  /* 0x000000a315077210 */ /* 0x000fe20001ffe4ff */
[----:B------:R-:W-:Y:S01]  /*6560*/  BSSY B1, `(.L_x_169) ;  /* 0x0000008000017945 */ /* 0x000fe20003800000 */
[----:B------:R-:W-:Y:S01]  /*6570*/  ISETP.GT.AND P4, PT, R0, 0x1, P1 ;  /* 0x000000010000780c */ /* 0x000fe20000f84270 */
[----:B------:R-:W-:Y:S01]  /*6580*/  FFMA R5, R26, R23, R5 ;  /* 0x000000171a057223 */ /* 0x000fe20000000005 */
[----:B------:R-:W-:-:S04]  /*6590*/  LEA R8, P5, R14, R8, 0x2 ;  /* 0x000000080e087211 */ /* 0x000fc800078a10ff */
[----:B------:R3:W-:Y:S01]  /*65a0*/  @P2 STG.E desc[UR36][R6.64], R5 ;  /* 0x0000000506002986 */ /* 0x0007e2000c101924 */
[----:B------:R-:W-:-:S06]  /*65b0*/  LEA.HI.X R9, R14, R9, R13, 0x2, P5 ;  /* 0x000000090e097211 */ /* 0x000fcc00028f140d */
[----:B------:R-:W-:Y:S05]  /*65c0*/  @!P4 BRA `(.L_x_170) ;  /* 0x000000000004c947 */ /* 0x000fea0003800000 */
[----:B------:R0:W5:Y:S02]  /*65d0*/  LDG.E.LTC128B R173, desc[UR36][R8.64+0x4] ;  /* 0x0000042408ad7981 */ /* 0x000164000c1e1920 */
.L_x_170:
[----:B------:R-:W-:Y:S05]  /*65e0*/  BSYNC B1 ;  /* 0x0000000000017941 */ /* 0x000fea0003800000 */
.L_x_169:
[----:B-----5:R-:W-:Y:S01]  /*65f0*/  FMUL R4, R173, R22 ;  /* 0x00000016ad047220 */ /* 0x020fe20000400000 */
[----:B------:R-:W-:Y:S01]  /*6600*/  ISETP.GT.AND P2, PT, R0, 0x8, P0 ;  /* 0x000000080000780c */ /* 0x000fe20000744270 */
[----:B------:R-:W-:Y:S02]  /*6610*/  BSSY B1, `(.L_x_171) ;  /* 0x0000005000017945 */ /* 0x000fe40003800000 */
[----:B------:R-:W-:-:S05]  /*6620*/  FFMA R27, R27, R23, R4 ;  /* 0x000000171b1b7223 */ /* 0x000fca0000000004 */
[----:B------:R0:W-:Y:S05]  /*6630*/  @P4 STG.E desc[UR36][R6.64+0x4], R27 ;  /* 0x0000041b06004986 */ /* 0x0001ea000c101924 */
[----:B------:R-:W-:Y:S05]  /*6640*/  @!P2 BRA `(.L_x_172) ;  /* 0x000000000004a947 */ /* 0x000fea0003800000 */
[----:B------:R0:W5:Y:S02]  /*6650*/  LDG.E.LTC128B R173, desc[UR36][R2.64+0x20] ;  /* 0x0000202402ad7981 */ /* 0x000164000c1e1920 */
.L_x_172:
[----:B------:R-:W-:Y:S05]  /*6660*/  BSYNC B1 ;  /* 0x0000000000017941 */ /* 0x000fea0003800000 */
.L_x_171:
[----:B---3-5:R-:W-:Y:S01]  /*6670*/  FMUL R5, R173, R22 ;  /* 0x00000016ad057220 */ /* 0x028fe20000400000 */
[----:B------:R-:W-:Y:S01]  /*6680*/  IMAD.MOV.U32 R4, RZ, RZ, R20 ;  /* 0x000000ffff047224 */ /* 0x000fe200078e0014 */
[----:B------:R-:W-:Y:S01]  /*6690*/  ISETP.GT.AND P3, PT, R0, 0x9, P0 ;  /* 0x000000090000780c */ /* 0x000fe20000764270 */
[----:B------:R-:W-:Y:S01]  /*66a0*/  BSSY B1, `(.L_x_173) ;  /* 0x0000006000017945 */ /* 0x000fe20003800000 */
[----:B0-----:R-:W-:Y:S01]  /*66b0*/  FFMA R7, R28, R23, R5 ;  /* 0x000000171c077223 */ /* 0x001fe20000000005 */
[----:B------:R-:W-:-:S05]  /*66c0*/  IMAD.MOV.U32 R5, RZ, RZ, R21 ;  /* 0x000000ffff057224 */ /* 0x000fca00078e0015 */
[----:B------:R0:W-:Y:S05]  /*66d0*/  @P2 STG.E desc[UR36][R4.64+0x20], R7 ;  /* 0x0000200704002986 */ /* 0x0001ea000c101924 */
[----:B------:R-:W-:Y:S05]  /*66e0*/  @!P3 BRA `(.L_x_174) ;  /* 0x000000000004b947 */ /* 0x000fea0003800000 */
[----:B------:R3:W5:Y:S02]  /*66f0*/  LDG.E.LTC128B R173, desc[UR36][R2.64+0x24] ;  /* 0x0000242402ad7981 */ /* 0x000764000c1e1920 */
.L_x_174:
[----:B------:R-:W-:Y:S05]  /*6700*/  BSYNC B1 ;  /* 0x0000000000017941 */ /* 0x000fea0003800000 */
.L_x_173:
[----:B-----5:R-:W-:Y:S01]  /*6710*/  FMUL R6, R173, R22 ;  /* 0x00000016ad067220 */ /* 0x020fe20000400000 */
[----:B------:R-:W-:Y:S01]  /*6720*/  ISETP.GT.AND P5, PT, R0, 0x8, P1 ;  /* 0x000000080000780c */ /* 0x000fe20000fa4270 */
[----:B------:R-:W-:Y:S01]  /*6730*/  BSSY B1, `(.L_x_175) ;  /* 0x0000006000017945 */ /* 0x000fe20003800000 */
[----:B------:R-:W-:Y:S01]  /*6740*/  IADD3 R12, P2, R161, R20, RZ ;  /* 0x00000014a10c7210 */ /* 0x000fe20007f5e0ff */
[----:B------:R-:W-:-:S05]  /*6750*/  FFMA R29, R29, R23, R6 ;  /* 0x000000171d1d7223 */ /* 0x000fca0000000006 */
[----:B------:R0:W-:Y:S05]  /*6760*/  @P3 STG.E desc[UR36][R4.64+0x24], R29 ;  /* 0x0000241d04003986 */ /* 0x0001ea000c101924 */
[----:B------:R-:W-:Y:S05]  /*6770*/  @!P5 BRA `(.L_x_176) ;  /* 0x000000000004d947 */ /* 0x000fea0003800000 */
[----:B------:R0:W5:Y:S02]  /*6780*/  LDG.E.LTC128B R173, desc[UR36][R8.64+0x20] ;  /* 0x0000202408ad7981 */ /* 0x000164000c1e1920 */
.L_x_176:
[----:B------:R-:W-:Y:S05]  /*6790*/  BSYNC B1 ;  /* 0x0000000000017941 */ /* 0x000fea0003800000 */
.L_x_175:
[----:B0----5:R-:W-:Y:S01]  /*67a0*/  FMUL R7, R173, R22 ;  /* 0x00000016ad077220 */ /* 0x021fe20000400000 */
[----:B------:R-:W-:Y:S01]  /*67b0*/  IADD3.X R13, R163, R21, RZ, P2, !PT ;  /* 0x00000015a30d7210 */ /* 0x000fe200017fe4ff */
[----:B------:R-:W-:Y:S01]  /*67c0*/  BSSY B1, `(.L_x_177) ;  /* 0x0000007000017945 */ /* 0x000fe20003800000 */
[----:B------:R-:W-:Y:S01]  /*67d0*/  ISETP.GT.AND P4, PT, R0, 0x9, P1 ;  /* 0x000000090000780c */ /* 0x000fe20000f84270 */
[----:B------:R-:W-:Y:S01]  /*67e0*/  FFMA R15, R30, R23, R7 ;  /* 0x000000171e0f7223 */ /* 0x000fe20000000007 */
[----:B------:R-:W-:-:S04]  /*67f0*/  IADD3 R6, P3, P2, R161, R10, R93 ;  /* 0x0000000aa1067210 */ /* 0x000fc80007a7e05d */
[----:B------:R0:W-:Y:S07]  /*6800*/  @P5 STG.E desc[UR36][R12.64+0x20], R15 ;  /* 0x0000200f0c005986 */ /* 0x0001ee000c101924 */
[----:B------:R-:W-:Y:S05]  /*6810*/  @!P4 BRA `(.L_x_178) ;  /* 0x000000000004c947 */ /* 0x000fea0003800000 */
[----:B------:R0:W5:Y:S02]  /*6820*/  LDG.E.LTC128B R173, desc[UR36][R8.64+0x24] ;  /* 0x0000242408ad7981 */ /* 0x000164000c1e1920 */
.L_x_178:
[----:B------:R-:W-:Y:S05]  /*6830*/  BSYNC B1 ;  /* 0x0000000000017941 */ /* 0x000fea0003800000 */
.L_x_177:
[----:B-----5:R-:W-:Y:S01]  /*6840*/  FMUL R10, R173, R22 ;  /* 0x00000016ad0a7220 */ /* 0x020fe20000400000 */
[----:B------:R-:W-:Y:S01]  /*6850*/  IADD3.X R7, R163, R11, R95, P3, P2 ;  /* 0x0000000ba3077210 */ /* 0x000fe20001fe445f */
[----:B------:R-:W-:Y:S01]  /*6860*/  BSSY B1, `(.L_x_179) ;  /* 0x0000006000017945 */ /* 0x000fe20003800000 */
[----:B------:R-:W-:Y:S01]  /*6870*/  ISETP.GT.AND P5, PT, R0, 0x10, P0 ;  /* 0x000000100000780c */ /* 0x000fe200007a4270 */
[----:B------:R-:W-:-:S05]  /*6880*/  FFMA R31, R31, R23, R10 ;  /* 0x000000171f1f7223 */ /* 0x000fca000000000a */
[----:B------:R0:W-:Y:S07]  /*6890*/  @P4 STG.E desc[UR36][R6.64+0x24], R31 ;  /* 0x0000241f06004986 */ /* 0x0001ee000c101924 */
[----:B------:R-:W-:Y:S05]  /*68a0*/  @!P5 BRA `(.L_x_180) ;  /* 0x000000000004d947 */ /* 0x000fea0003800000 */
[----:B------:R0:W5:Y:S02]  /*68b0*/  LDG.E.LTC128B R173, desc[UR36][R2.64+0x40] ;  /* 0x0000402402ad7981 */ /* 0x000164000c1e1920 */
.L_x_180:
[----:B------:R-:W-:Y:S05]  /*68c0*/  BSYNC B1 ;  /* 0x0000000000017941 */ /* 0x000fea0003800000 */
.L_x_179:
[----:B-----5:R-:W-:Y:S01]  /*68d0*/  FMUL R11, R173, R22 ;  /* 0x00000016ad0b7220 */ /* 0x020fe20000400000 */
[----:B------:R-:W-:Y:S01]  /*68e0*/  ISETP.GT.AND P2, PT, R0, 0x11, P0 ;  /* 0x000000110000780c */ /* 0x000fe20000744270 */
[----:B------:R-:W-:Y:S02]  /*68f0*/  BSSY B1, `(.L_x_181) ;  /* 0x0000005000017945 */ /* 0x000fe40003800000 */
[----:B------:R-:W-:-:S05]  /*6900*/  FFMA R11, R32, R23, R11 ;  /* 0x00000017200b7223 */ /* 0x000fca000000000b */
[----:B------:R0:W-:Y:S05]  /*6910*/  @P5 STG.E desc[UR36][R4.64+0x40], R11 ;  /* 0x0000400b04005986 */ /* 0x0001ea000c101924 */
[----:B------:R-:W-:Y:S05]  /*6920*/  @!P2 BRA `(.L_x_182) ;  /* 0x000000000004a947 */ /* 0x000fea0003800000 */
[----:B------:R0:W5:Y:S02]  /*6930*/  LDG.E.LTC128B R173, desc[UR36][R2.64+0x44] ;  /* 0x0000442402ad7981 */ /* 0x000164000c1e1920 */
.L_x_182:
[----:B------:R-:W-:Y:S05]  /*6940*/  BSYNC B1 ;  /* 0x0000000000017941 */ /* 0x000fea0003800000 */
.L_x_181:
[----:B-----5:R-:W-:Y:S01]  /*6950*/  FMUL R10, R173, R22 ;  /* 0x00000016ad0a7220 */ /* 0x020fe20000400000 */
[----:B------:R-:W-:Y:S01]  /*6960*/  ISETP.GT.AND P3, PT, R0, 0x10, P1 ;  /* 0x000000100000780c */ /* 0x000fe20000f64270 */
[----:B------:R-:W-:Y:S02]  /*6970*/  BSSY B1, `(.L_x_183) ;  /* 0x0000005000017945 */ /* 0x000fe40003800000 */
[----:B------:R-:W-:-:S05]  /*6980*/  FFMA R33, R33, R23, R10 ;  /* 0x0000001721217223 */ /* 0x000fca000000000a */
[----:B------:R0:W-:Y:S05]  /*6990*/  @P2 STG.E desc[UR36][R4.64+0x44], R33 ;  /* 0x0000442104002986 */ /* 0x0001ea000c101924 */
[----:B------:R-:W-:Y:S05]  /*69a0*/  @!P3 BRA `(.L_x_184) ;  /* 0x000000000004b947 */ /* 0x000fea0003800000 */
[----:B------:R0:W5:Y:S02]  /*69b0*/  LDG.E.LTC128B R173, desc[UR36][R8.64+0x40] ;  /* 0x0000402408ad7981 */ /* 0x000164000c1e1920 */
.L_x_184:
[----:B------:R-:W-:Y:S05]  /*69c0*/  BSYNC B1 ;  /* 0x0000000000017941 */ /* 0x000fea0003800000 */
.L_x_183:
[----:B0----5:R-:W-:Y:S01]  /*69d0*/  FMUL R11, R173, R22 ;  /* 0x00000016ad0b7220 */ /* 0x021fe20000400000 */
[----:B------:R-:W-:Y:S01]  /*69e0*/  ISETP.GT.AND P2, PT, R0, 0x11, P1 ;  /* 0x000000110000780c */ /* 0x000fe20000f44270 */
[----:B------:R-:W-:Y:S02]  /*69f0*/  BSSY B1, `(.L_x_185) ;  /* 0x0000005000017945 */ /* 0x000fe40003800000 */
[----:B------:R-:W-:-:S05]  /*6a00*/  FFMA R11, R34, R23, R11 ;  /* 0x00000017220b7223 */ /* 0x000fca000000000b */
[----:B------:R0:W-:Y:S05]  /*6a10*/  @P3 STG.E desc[UR36][R6.64+0x40], R11 ;  /* 0x0000400b06003986 */ /* 0x0001ea000c101924 */
[----:B------:R-:W-:Y:S05]  /*6a20*/  @!P2 BRA `(.L_x_186) ;  /* 0x000000000004a947 */ /* 0x000fea0003800000 */
[----:B------:R0:W5:Y:S02]  /*6a30*/  LDG.E.LTC128B R173, desc[UR36][R8.64+0x44] ;  /* 0x0000442408ad7981 */ /* 0x000164000c1e1920 */
.L_x_186:
[----:B------:R-:W-:Y:S05]  /*6a40*/  BSYNC B1 ;  /* 0x0000000000017941 */ /* 0x000fea0003800000 */
.L_x_185:
[----:B-----5:R-:W-:Y:S01]  /*6a50*/  FMUL R10, R173, R22 ;  /* 0x00000016ad0a7220 */ /* 0x020fe20000400000 */
[----:B------:R-:W-:Y:S01]  /*6a60*/  ISETP.GT.AND P3, PT, R0, 0x18, P0 ;  /* 0x000000180000780c */ /* 0x000fe20000764270 */
[----:B------:R-:W-:Y:S02]  /*6a70*/  BSSY B1, `(.L_x_187) ;  /* 0x0000005000017945 */ /* 0x000fe40003800000 */
[----:B------:R-:W-:-:S05]  /*6a80*/  FFMA R35, R35, R23, R10 ;  /* 0x0000001723237223 */ /* 0x000fca000000000a */
[----:B------:R0:W-:Y:S05]  /*6a90*/  @P2 STG.E desc[UR36][R6.64+0x44], R35 ;  /* 0x0000442306002986 */ /* 0x0001ea000c101924 */
[----:B------:R-:W-:Y:S05]  /*6aa0*/  @!P3 BRA `(.L_x_188) ;  /* 0x000000000004b947 */ /* 0x000fea0003800000 */
[----:B------:R0:W5:Y:S02]  /*6ab0*/  LDG.E.LTC128B R173, desc[UR36][R2.64+0x60] ;  /* 0x0000602402ad7981 */ /* 0x000164000c1e1920 */
.L_x_188:
[----:B------:R-:W-:Y:S05]  /*6ac0*/  BSYNC B1 ;  /* 0x0000000000017941 */ /* 0x000fea0003800000 */
.L_x_187:
[----:B0----5:R-:W-:Y:S01]  /*6ad0*/  FMUL R11, R173, R22 ;  /* 0x00000016ad0b7220 */ /* 0x021fe20000400000 */
[----:B------:R-:W-:Y:S01]  /*6ae0*/  ISETP.GT.AND P2, PT, R0, 0x19, P0 ;  /* 0x000000190000780c */ /* 0x000fe20000744270 */
[----:B------:R-:W-:Y:S02]  /*6af0*/  BSSY B1, `(.L_x_189) ;  /* 0x0000005000017945 */ /* 0x000fe40003800000 */
[----:B------:R-:W-:-:S05]  /*6b00*/  FFMA R11, R36, R23, R11 ;  /* 0x00000017240b7223 */ /* 0x000fca000000000b */
[----:B------:R0:W-:Y:S05]  /*6b10*/  @P3 STG.E desc[UR36][R4.64+0x60], R11 ;  /* 0x0000600b04003986 */ /* 0x0001ea000c101924 */
[----:B------:R-:W-:Y:S05]  /*6b20*/  @!P2 BRA `(.L_x_190) ;  /* 0x000000000004a947 */ /* 0x000fea0003800000 */
[----:B------:R0:W5:Y:S02]  /*6b30*/  LDG.E.LTC128B R173, desc[UR36][R2.64+0x64] ;  /* 0x0000642402ad7981 */ /* 0x000164000c1e1920 */
.L_x_190:
[----:B------:R-:W-:Y:S05]  /*6b40*/  BSYNC B1 ;  /* 0x0000000000017941 */ /* 0x000fea0003800000 */
.L_x_189:
[----:B-----5:R-:W-:Y:S01]  /*6b50*/  FMUL R10, R173, R22 ;  /* 0x00000016ad0a7220 */ /* 0x020fe20000400000 */
[----:B------:R-:W-:Y:S01]  /*6b60*/  ISETP.GT.AND P3, PT, R0, 0x18, P1 ;  /* 0x000000180000780c */ /* 0x000fe20000f64270 */
[----:B------:R-:W-:Y:S02]  /*6b70*/  BSSY B1, `(.L_x_191) ;  /* 0x0000005000017945 */ /* 0x000fe40003800000 */
[----:B------:R-:W-:-:S05]  /*6b80*/  FFMA R37, R37, R23, R10 ;  /* 0x0000001725257223 */ /* 0x000fca000000000a */
[----:B------:R0:W-:Y:S05]  /*6b90*/  @P2 STG.E desc[UR36][R4.64+0x64], R37 ;  /* 0x0000642504002986 */ /* 0x0001ea000c101924 */
[----:B------:R-:W-:Y:S05]  /*6ba0*/  @!P3 BRA `(.L_x_192) ;  /* 0x000000000004b947 */ /* 0x000fea0003800000 */
[----:B------:R0:W5:Y:S02]  /*6bb0*/  LDG.E.LTC128B R173, desc[UR36][R8.64+0x60] ;  /* 0x0000602408ad7981 */ /* 0x000164000c1e1920 */
.L_x_192:
[----:B------:R-:W-:Y:S05]  /*6bc0*/  BSYNC B1 ;  /* 0x0000000000017941 */ /* 0x000fea0003800000 */
.L_x_191:
[----:B0----5:R-:W-:Y:S01]  /*6bd0*/  FMUL R11, R173, R22 ;  /* 0x00000016ad0b7220 */ /* 0x021fe20000400000 */
[----:B------:R-:W-:Y:S01]  /*6be0*/  ISETP.GT.AND P2, PT, R0, 0x19, P1 ;  /* 0x000000190000780c */ /* 0x000fe20000f44270 */
[----:B------:R-:W-:Y:S02]  /*6bf0*/  BSSY B1, `(.L_x_193) ;  /* 0x0000005000017945 */ /* 0x000fe40003800000 */
[----:B------:R-:W-:-:S05]  /*6c00*/  FFMA R11, R38, R23, R11 ;  /* 0x00000017260b7223 */ /* 0x000fca000000000b */
[----:B------:R0:W-:Y:S05]  /*6c10*/  @P3 STG.E desc[UR36][R6.64+0x60], R11 ;  /* 0x0000600b06003986 */ /* 0x0001ea000c101924 */
[----:B------:R-:W-:Y:S05]  /*6c20*/  @!P2 BRA `(.L_x_194) ;  /* 0x000000000004a947 */ /* 0x000fea0003800000 */
[----:B------:R0:W5:Y:S02]  /*6c30*/  LDG.E.LTC128B R173, desc[UR36][R8.64+0x64] ;  /* 0x0000642408ad7981 */ /* 0x000164000c1e1920 */
.L_x_194:
[----:B------:R-:W-:Y:S05]  /*6c40*/  BSYNC B1 ;  /* 0x0000000000017941 */ /* 0x000fea0003800000 */
.L_x_193:
[----:B-----5:R-:W-:Y:S01]  /*6c50*/  FMUL R10, R173, R22 ;  /* 0x00000016ad0a7220 */ /* 0x020fe20000400000 */
[----:B------:R-:W-:Y:S01]  /*6c60*/  ISETP.GT.AND P3, PT, R0, 0x20, P0 ;  /* 0x000000200000780c */ /* 0x000fe20000764270 */
[----:B------:R-:W-:Y:S02]  /*6c70*/  BSSY B1, `(.L_x_195) ;  /* 0x0000005000017945 */ /* 0x000fe40003800000 */
[----:B------:R-:W-:-:S05]  /*6c80*/  FFMA R39, R39, R23, R10 ;  /* 0x0000001727277223 */ /* 0x000fca000000000a */
[----:B------:R0:W-:Y:S05]  /*6c90*/  @P2 STG.E desc[UR36][R6.64+0x64], R39 ;  /* 0x0000642706002986 */ /* 0x0001ea000c101924 */
[----:B------:R-:W-:Y:S05]  /*6ca0*/  @!P3 BRA `(.L_x_196) ;  /* 0x000000000004b947 */ /* 0x000fea0003800000 */
[----:B------:R0:W5:Y:S02]  /*6cb0*/  LDG.E.LTC128B R173, desc[UR36][R2.64+0x80] ;  /* 0x0000802402ad7981 */ /* 0x000164000c1e1920 */
.L_x_196:
[----:B------:R-:W-:Y:S05]  /*6cc0*/  BSYNC B1 ;  /* 0x0000000000017941 */ /* 0x000fea0003800000 */
.L_x_195:
[----:B0----5:R-:W-:Y:S01]  /*6cd0*/  FMUL R11, R173, R22 ;  /* 0x00000016ad0b7220 */ /* 0x021fe20000400000 */
[----:B------:R-:W-:Y:S01]  /*6ce0*/  ISETP.GT.AND P2, PT, R0, 0x21, P0 ;  /* 0x000000210000780c */ /* 0x000fe20000744270 */
[----:B------:R-:W-:Y:S02]  /*6cf0*/  BSSY B1, `(.L_x_197) ;  /* 0x0000005000017945 */ /* 0x000fe40003800000 */
[----:B------:R-:W-:-:S05]  /*6d00*/  FFMA R11, R40, R23, R11 ;  /* 0x00000017280b7223 */ /* 0x000fca000000000b */
[----:B------:R0:W-:Y:S05]  /*6d10*/  @P3 STG.E desc[UR36][R4.64+0x80], R11 ;  /* 0x0000800b04003986 */ /* 0x0001ea000c101924 */
[----:B------:R-:W-:Y:S05]  /*6d20*/  @!P2 BRA `(.L_x_198) ;  /* 0x000000000004a947 */ /* 0x000fea0003800000 */
[----:B------:R0:W5:Y:S02]  /*6d30*/  LDG.E.LTC128B R173, desc[UR36][R2.64+0x84] ;  /* 0x0000842402ad7981 */ /* 0x000164000c1e1920 */
.L_x_198:
[----:B------:R-:W-:Y:S05]  /*6d40*/  BSYNC B1 ;  /* 0x0000000000017941 */ /* 0x000fea0003800000 */
.L_x_197:
[----:B-----5:R-:W-:Y:S01]  /*6d50*/  FMUL R10, R173, R22 ;  /* 0x00000016ad0a7220 */ /* 0x020fe20000400000 */
[----:B------:R-:W-:Y:S01]  /*6d60*/  ISETP.GT.AND P3, PT, R0, 0x20, P1 ;  /* 0x000000200000780c */ /* 0x000fe20000f64270 */
[----:B------:R-:W-:Y:S02]  /*6d70*/  BSSY B1, `(.L_x_199) ;  /* 0x0000005000017945 */ /* 0x000fe40003800000 */
[----:B------:R-:W-:-:S05]  /*6d80*/  FFMA R41, R41, R23, R10 ;  /* 0x0000001729297223 */ /* 0x000fca000000000a */
[----:B------:R0:W-:Y:S05]  /*6d90*/  @P2 STG.E desc[UR36][R4.64+0x84], R41 ;  /* 0x0000842904002986 */ /* 0x0001ea000c101924 */
[----:B------:R-:W-:Y:S05]  /*6da0*/  @!P3 BRA `(.L_x_200) ;  /* 0x000000000004b947 */ /* 0x000fea0003800000 */
[----:B------:R0:W5:Y:S02]  /*6db0*/  LDG.E.LTC128B R173, desc[UR36][R8.64+0x80] ;  /* 0x0000802408ad7981 */ /* 0x000164000c1e1920 */
.L_x_200:
[----:B------:R-:W-:Y:S05]  /*6dc0*/  BSYNC B1 ;  /* 0x0000000000017941 */ /* 0x000fea0003800000 */
.L_x_199:
[----:B0----5:R-:W-:Y:S01]  /*6dd0*/  FMUL R11, R173, R22 ;  /* 0x00000016ad0b7220 */ /* 0x021fe20000400000 */
[----:B------:R-:W-:Y:S01]  /*6de0*/  ISETP.GT.AND P2, PT, R0, 0x21, P1 ;  /* 0x000000210000780c */ /* 0x000fe20000f44270 */
[----:B------:R-:W-:Y:S02]  /*6df0*/  BSSY B1, `(.L_x_201) ;  /* 0x0000005000017945 */ /* 0x000fe40003800000 */
[----:B------:R-:W-:-:S05]  /*6e00*/  FFMA R11, R42, R23, R11 ;  /* 0x000000172a0b7223 */ /* 0x000fca000000000b */
[----:B------:R0:W-:Y:S05]  /*6e10*/  @P3 STG.E desc[UR36][R6.64+0x80], R11 ;  /* 0x0000800b06003986 */ /* 0x0001ea000c101924 */
[----:B------:R-:W-:Y:S05]  /*6e20*/  @!P2 BRA `(.L_x_202) ;  /* 0x000000000004a947 */ /* 0x000fea0003800000 */
[----:B------:R0:W5:Y:S02]  /*6e30*/  LDG.E.LTC128B R173, desc[UR36][R8.64+0x84] ;  /* 0x0000842408ad7981 */ /* 0x000164000c1e1920 */
.L_x_202:
[----:B------:R-:W-:Y:S05]  /*6e40*/  BSYNC B1 ;  /* 0x0000000000017941 */ /* 0x000fea0003800000 */
.L_x_201:
[----:B-----5:R-:W-:Y:S01]  /*6e50*/  FMUL R10, R173, R22 ;  /* 0x00000016ad0a7220 */ /* 0x020fe20000400000 */
[----:B------:R-:W-:Y:S01]  /*6e60*/  ISETP.GT.AND P3, PT, R0, 0x28, P0 ;  /* 0x000000280000780c */ /* 0x000fe20000764270 */
[----:B------:R-:W-:Y:S02]  /*6e70*/  BSSY B1, `(.L_x_203) ;  /* 0x0000005000017945 */ /* 0x000fe40003800000 */
[----:B------:R-:W-:-:S05]  /*6e80*/  FFMA R43, R43, R23, R10 ;  /* 0x000000172b2b7223 */ /* 0x000fca000000000a */
[----:B------:R0:W-:Y:S05]  /*6e90*/  @P2 STG.E desc[UR36][R6.64+0x84], R43 ;  /* 0x0000842b06002986 */ /* 0x0001ea000c101924 */
[----:B------:R-:W-:Y:S05]  /*6ea0*/  @!P3 BRA `(.L_x_204) ;  /* 0x000000000004b947 */ /* 0x000fea0003800000 */
[----:B------:R0:W5:Y:S02]  /*6eb0*/  LDG.E.LTC128B R173, desc[UR36][R2.64+0xa0] ;  /* 0x0000a02402ad7981 */ /* 0x000164000c1e1920 */
.L_x_204:
[----:B------:R-:W-:Y:S05]  /*6ec0*/  BSYNC B1 ;  /* 0x0000000000017941 */ /* 0x000fea0003800000 */
.L_x_203:
[----:B0----5:R-:W-:Y:S01]  /*6ed0*/  FMUL R11, R173, R22 ;  /* 0x00000016ad0b7220 */ /* 0x021fe20000400000 */
[----:B------:R-:W-:Y:S01]  /*6ee0*/  ISETP.GT.AND P2, PT, R0, 0x29, P0 ;  /* 0x000000290000780c */ /* 0x000fe20000744270 */
[----:B------:R-:W-:Y:S02]  /*6ef0*/  BSSY B1, `(.L_x_205) ;  /* 0x0000005000017945 */ /* 0x000fe40003800000 */
[----:B------:R-:W-:-:S05]  /*6f00*/  FFMA R11, R44, R23, R11 ;  /* 0x000000172c0b7223 */ /* 0x000fca000000000b */
[----:B------:R0:W-:Y:S05]  /*6f10*/  @P3 STG.E desc[UR36][R4.64+0xa0], R11 ;  /* 0x0000a00b04003986 */ /* 0x0001ea000c101924 */
[----:B------:R-:W-:Y:S05]  /*6f20*/  @!P2 BRA `(.L_x_206) ;  /* 0x000000000004a947 */ /* 0x000fea0003800000 */
[----:B------:R0:W5:Y:S02]  /*6f30*/  LDG.E.LTC128B R173, desc[UR36][R2.64+0xa4] ;  /* 0x0000a42402ad7981 */ /* 0x000164000c1e1920 */
.L_x_206:
[----:B------:R-:W-:Y:S05]  /*6f40*/  BSYNC B1 ;  /* 0x0000000000017941 */ /* 0x000fea0003800000 */
.L_x_205:
[----:B-----5:R-:W-:Y:S01]  /*6f50*/  FMUL R10, R173, R22 ;  /* 0x00000016ad0a7220 */ /* 0x020fe20000400000 */
[----:B------:R-:W-:Y:S01]  /*6f60*/  ISETP.GT.AND P3, PT, R0, 0x28, P1 ;  /* 0x000000280000780c */ /* 0x000fe20000f64270 */
[----:B------:R-:W-:Y:S02]  /*6f70*/  BSSY B1, `(.L_x_207) ;  /* 0x0000005000017945 */ /* 0x000fe40003800000 */
[----:B------:R-:W-:-:S05]  /*6f80*/  FFMA R45, R45, R23, R10 ;  /* 0x000000172d2d7223 */ /* 0x000fca000000000a */
[----:B------:R0:W-:Y:S05]  /*6f90*/  @P2 STG.E desc[UR36][R4.64+0xa4], R45 ;  /* 0x0000a42d04002986 */ /* 0x0001ea000c101924 */
[----:B------:R-:W-:Y:S05]  /*6fa0*/  @!P3 BRA `(.L_x_208) ;  /* 0x000000000004b947 */ /* 0x000fea0003800000 */
[----:B------:R0:W5:Y:S02]  /*6fb0*/  LDG.E.LTC128B R173, desc[UR36][R8.64+0xa0] ;  /* 0x0000a02408ad7981 */ /* 0x000164000c1e1920 */
.L_x_208:
[----:B------:R-:W-:Y:S05]  /*6fc0*/  BSYNC B1 ;  /* 0x0000000000017941 */ /* 0x000fea0003800000 */
.L_x_207:
[----:B0----5:R-:W-:Y:S01]  /*6fd0*/  FMUL R11, R173, R22 ;  /* 0x00000016ad0b7220 */ /* 0x021fe20000400000 */
[----:B------:R-:W-:Y:S01]  /*6fe0*/  ISETP.GT.AND P2, PT, R0, 0x29, P1 ;  /* 0x000000290000780c */ /* 0x000fe20000f44270 */
[----:B------:R-:W-:Y:S02]  /*6ff0*/  BSSY B1, `(.L_x_209) ;  /* 0x0000005000017945 */ /* 0x000fe40003800000 */
[----:B------:R-:W-:-:S05]  /*7000*/  FFMA R11, R46, R23, R11 ;  /* 0x000000172e0b7223 */ /* 0x000fca000000000b */
[----:B------:R0:W-:Y:S05]  /*7010*/  @P3 STG.E desc[UR36][R6.64+0xa0], R11 ;  /* 0x0000a00b06003986 */ /* 0x0001ea000c101924 */
[----:B------:R-:W-:Y:S05]  /*7020*/  @!P2 BRA `(.L_x_210) ;  /* 0x000000000004a947 */ /* 0x000fea0003800000 */
[----:B------:R0:W5:Y:S02]  /*7030*/  LDG.E.LTC128B R173, desc[UR36][R8.64+0xa4] ;  /* 0x0000a42408ad7981 */ /* 0x000164000c1e1920 */
.L_x_210:
[----:B------:R-:W-:Y:S05]  /*7040*/  BSYNC B1 ;  /* 0x0000000000017941 */ /* 0x000fea0003800000 */
.L_x_209:
[----:B-----5:R-:W-:Y:S01]  /*7050*/  FMUL R10, R173, R22 ;  /* 0x00000016ad0a7220 */ /* 0x020fe20000400000 */
[----:B------:R-:W-:Y:S01]  /*7060*/  ISETP.GT.AND P3, PT, R0, 0x30, P0 ;  /* 0x000000300000780c */ /* 0x000fe20000764270 */
[----:B------:R-:W-:Y:S02]  /*7070*/  BSSY B1, `(.L_x_211) ;  /* 0x0000005000017945 */ /* 0x000fe40003800000 */
[----:B------:R-:W-:-:S05]  /*7080*/  FFMA R47, R47, R23, R10 ;  /* 0x000000172f2f7223 */ /* 0x000fca000000000a */
[----:B------:R0:W-:Y:S05]  /*7090*/  @P2 STG.E desc[UR36][R6.64+0xa4], R47 ;  /* 0x0000a42f06002986 */ /* 0x0001ea000c101924 */
[----:B------:R-:W-:Y:S05]  /*70a0*/  @!P3 BRA `(.L_x_212) ;  /* 0x000000000004b947 */ /* 0x000fea0003800000 */
[----:B------:R0:W5:Y:S02]  /*70b0*/  LDG.E.LTC128B R173, desc[UR36][R2.64+0xc0] ;  /* 0x0000c02402ad7981 */ /* 0x000164000c1e1920 */
.L_x_212:
[----:B------:R-:W-:Y:S05]  /*70c0*/  BSYNC B1 ;  /* 0x0000000000017941 */ /* 0x000fea0003800000 */
.L_x_211:
[----:B0----5:R-:W-:Y:S01]  /*70d0*/  FMUL R11, R173, R22 ;  /* 0x00000016ad0b7220 */ /* 0x021fe20000400000 */
[----:B------:R-:W-:Y:S01]  /*70e0*/  ISETP.GT.AND P2, PT, R0, 0x31, P0 ;  /* 0x000000310000780c */ /* 0x000fe20000744270 */
[----:B------:R-:W-:Y:S02]  /*70f0*/  BSSY B1, `(.L_x_213) ;  /* 0x0000005000017945 */ /* 0x000fe40003800000 */
[----:B------:R-:W-:-:S05]  /*7100*/  FFMA R11, R48, R23, R11 ;  /* 0x00000017300b7223 */ /* 0x000fca000000000b */
[----:B------:R0:W-:Y:S05]  /*7110*/  @P3 STG.E desc[UR36][R4.64+0xc0], R11 ;  /* 0x0000c00b04003986 */ /* 0x0001ea000c101924 */
[----:B------:R-:W-:Y:S05]  /*7120*/  @!P2 BRA `(.L_x_214) ;  /* 0x000000000004a947 */ /* 0x000fea0003800000 */
[----:B------:R0:W5:Y:S02]  /*7130*/  LDG.E.LTC128B R173, desc[UR36][R2.64+0xc4] ;  /* 0x0000c42402ad7981 */ /* 0x000164000c1e1920 */
.L_x_214:
[----:B------:R-:W-:Y:S05]  /*7140*/  BSYNC B1 ;  /* 0x0000000000017941 */ /* 0x000fea0003800000 */
.L_x_213:
[----:B-----5:R-:W-:Y:S01]  /*7150*/  FMUL R10, R173, R22 ;  /* 0x00000016ad0a7220 */ /* 0x020fe20000400000 */
[----:B------:R-:W-:Y:S01]  /*7160*/  ISETP.GT.AND P3, PT, R0, 0x30, P1 ;  /* 0x000000300000780c */ /* 0x000fe20000f64270 */
[----:B------:R-:W-:Y:S02]  /*7170*/  BSSY B1, `(.L_x_215) ;  /* 0x0000005000017945 */ /* 0x000fe40003800000 */
[----:B------:R-:W-:-:S05]  /*7180*/  FFMA R49, R49, R23, R10 ;  /* 0x0000001731317223 */ /* 0x000fca000000000a */
[----:B------:R0:W-:Y:S05]  /*7190*/  @P2 STG.E desc[UR36][R4.64+0xc4], R49 ;  /* 0x0000c43104002986 */ /* 0x0001ea000c101924 */
[----:B------:R-:W-:Y:S05]  /*71a0*/  @!P3 BRA `(.L_x_216) ;  /* 0x000000000004b947 */ /* 0x000fea0003800000 */
[----:B------:R0:W5:Y:S02]  /*71b0*/  LDG.E.LTC128B R173, desc[UR36][R8.64+0xc0] ;  /* 0x0000c02408ad7981 */ /* 0x000164000c1e1920 */
.L_x_216:
[----:B------:R-:W-:Y:S05]  /*71c0*/  BSYNC B1 ;  /* 0x0000000000017941 */ /* 0x000fea0003800000 */
.L_x_215:
[----:B0----5:R-:W-:Y:S01]  /*71d0*/  FMUL R11, R173, R22 ;  /* 0x00000016ad0b7220 */ /* 0x021fe20000400000 */
[----:B------:R-:W-:Y:S01]  /*71e0*/  ISETP.GT.AND P2, PT, R0, 0x31, P1 ;  /* 0x000000310000780c */ /* 0x000fe20000f44270 */
[----:B------:R-:W-:Y:S02]  /*71f0*/  BSSY B1, `(.L_x_217) ;  /* 0x0000005000017945 */ /* 0x000fe40003800000 */
[----:B------:R-:W-:-:S05]  /*7200*/  FFMA R11, R50, R23, R11 ;  /* 0x00000017320b7223 */ /* 0x000fca000000000b */
[----:B------:R0:W-:Y:S05]  /*7210*/  @P3 STG.E desc[UR36][R6.64+0xc0], R11 ;  /* 0x0000c00b06003986 */ /* 0x0001ea000c101924 */
[----:B------:R-:W-:Y:S05]  /*7220*/  @!P2 BRA `(.L_x_218) ;  /* 0x000000000004a947 */ /* 0x000fea0003800000 */
[----:B------:R0:W5:Y:S02]  /*7230*/  LDG.E.LTC128B R173, desc[UR36][R8.64+0xc4] ;  /* 0x0000c42408ad7981 */ /* 0x000164000c1e1920 */
.L_x_218:
[----:B------:R-:W-:Y:S05]  /*7240*/  BSYNC B1 ;  /* 0x0000000000017941 */ /* 0x000fea0003800000 */
.L_x_217:
[----:B-----5:R-:W-:Y:S01]  /*7250*/  FMUL R10, R173, R22 ;  /* 0x00000016ad0a7220 */ /* 0x020fe20000400000 */
[----:B------:R-:W-:Y:S01]  /*7260*/  ISETP.GT.AND P3, PT, R0, 0x38, P0 ;  /* 0x000000380000780c */ /* 0x000fe20000764270 */
[----:B------:R-:W-:Y:S02]  /*7270*/  BSSY B1, `(.L_x_219) ;  /* 0x0000005000017945 */ /* 0x000fe40003800000 */
[----:B------:R-:W-:-:S05]  /*7280*/  FFMA R51, R51, R23, R10 ;  /* 0x0000001733337223 */ /* 0x000fca000000000a */
[----:B------:R0:W-:Y:S05]  /*7290*/  @P2 STG.E desc[UR36][R6.64+0xc4], R51 ;  /* 0x0000c43306002986 */ /* 0x0001ea000c101924 */
[----:B------:R-:W-:Y:S05]  /*72a0*/  @!P3 BRA `(.L_x_220) ;  /* 0x000000000004b947 */ /* 0x000fea0003800000 */
[----:B------:R0:W5:Y:S02]  /*72b0*/  LDG.E.LTC128B R173, desc[UR36][R2.64+0xe0] ;  /* 0x0000e02402ad7981 */ /* 0x000164000c1e1920 */
.L_x_220:
[----:B------:R-:W-:Y:S05]  /*72c0*/  BSYNC B1 ;  /* 0x0000000000017941 */ /* 0x000fea0003800000 */
.L_x_219:
[----:B0----5:R-:W-:Y:S01]  /*72d0*/  FMUL R11, R173, R22 ;  /* 0x00000016ad0b7220 */ /* 0x021fe20000400000 */
[----:B------:R-:W-:Y:S01]  /*72e0*/  ISETP.GT.AND P2, PT, R0, 0x39, P0 ;  /* 0x000000390000780c */ /* 0x000fe20000744270 */
[----:B------:R-:W-:Y:S02]  /*72f0*/  BSSY B1, `(.L_x_221) ;  /* 0x0000005000017945 */ /* 0x000fe40003800000 */
[----:B------:R-:W-:-:S05]  /*7300*/  FFMA R11, R52, R23, R11 ;  /* 0x00000017340b7223 */ /* 0x000fca000000000b */
[----:B------:R0:W-:Y:S05]  /*7310*/  @P3 STG.E desc[UR36][R4.64+0xe0], R11 ;  /* 0x0000e00b04003986 */ /* 0x0001ea000c101924 */
[----:B------:R-:W-:Y:S05]  /*7320*/  @!P2 BRA `(.L_x_222) ;  /* 0x000000000004a947 */ /* 0x000fea0003800000 */
[----:B------:R0:W5:Y:S02]  /*7330*/  LDG.E.LTC128B R173, desc[UR36][R2.64+0xe4] ;  /* 0x0000e42402ad7981 */ /* 0x000164000c1e1920 */
.L_x_222:
[----:B------:R-:W-:Y:S05]  /*7340*/  BSYNC B1 ;  /* 0x0000000000017941 */ /* 0x000fea0003800000 */
.L_x_221:
[----:B-----5:R-:W-:Y:S01]  /*7350*/  FMUL R10, R173, R22 ;  /* 0x00000016ad0a7220 */ /* 0x020fe20000400000 */
[----:B------:R-:W-:Y:S01]  /*7360*/  ISETP.GT.AND P3, PT, R0, 0x38, P1 ;  /* 0x000000380000780c */ /* 0x000fe20000f64270 */
[----:B------:R-:W-:Y:S02]  /*7370*/  BSSY B1, `(.L_x_223) ;  /* 0x0000005000017945 */ /* 0x000fe40003800000 */
[----:B------:R-:W-:-:S05]  /*7380*/  FFMA R53, R53, R23, R10 ;  /* 0x0000001735357223 */ /* 0x000fca000000000a */
[----:B------:R0:W-:Y:S05]  /*7390*/  @P2 STG.E desc[UR36][R4.64+0xe4], R53 ;  /* 0x0000e43504002986 */ /* 0x0001ea000c101924 */
[----:B------:R-:W-:Y:S05]  /*73a0*/  @!P3 BRA `(.L_x_224) ;  /* 0x000000000004b947 */ /* 0x000fea0003800000 */
[----:B------:R0:W5:Y:S02]  /*73b0*/  LDG.E.LTC128B R173, desc[UR36][R8.64+0xe0] ;  /* 0x0000e02408ad7981 */ /* 0x000164000c1e1920 */
.L_x_224:
[----:B------:R-:W-:Y:S05]  /*73c0*/  BSYNC B1 ;  /* 0x0000000000017941 */ /* 0x000fea0003800000 */
.L_x_223:
[----:B0----5:R-:W-:Y:S01]  /*73d0*/  FMUL R11, R173, R22 ;  /* 0x00000016ad0b7220 */ /* 0x021fe20000400000 */
[----:B------:R-:W-:Y:S01]  /*73e0*/  ISETP.GT.AND P2, PT, R0, 0x39, P1 ;  /* 0x000000390000780c */ /* 0x000fe20000f44270 */
[----:B------:R-:W-:Y:S02]  /*73f0*/  BSSY B1, `(.L_x_225) ;  /* 0x0000005000017945 */ /* 0x000fe40003800000 */
[----:B------:R-:W-:-:S05]  /*7400*/  FFMA R11, R54, R23, R11 ;  /* 0x00000017360b7223 */ /* 0x000fca000000000b */
[----:B------:R0:W-:Y:S05]  /*7410*/  @P3 STG.E desc[UR36][R6.64+0xe0], R11 ;  /* 0x0000e00b06003986 */ /* 0x0001ea000c101924 */
[----:B------:R-:W-:Y:S05]  /*7420*/  @!P2 BRA `(.L_x_226) ;  /* 0x000000000004a947 */ /* 0x000fea0003800000 */
[----:B------:R0:W5:Y:S02]  /*7430*/  LDG.E.LTC128B R173, desc[UR36][R8.64+0xe4] ;  /* 0x0000e42408ad7981 */ /* 0x000164000c1e1920 */
.L_x_226:
[----:B------:R-:W-:Y:S05]  /*7440*/  BSYNC B1 ;  /* 0x0000000000017941 */ /* 0x000fea0003800000 */
.L_x_225:
[----:B-----5:R-:W-:Y:S01]  /*7450*/  FMUL R10, R173, R22 ;  /* 0x00000016ad0a7220 */ /* 0x020fe20000400000 */
[----:B------:R-:W-:Y:S01]  /*7460*/  ISETP.GT.AND P3, PT, R0, 0x40, P0 ;  /* 0x000000400000780c */ /* 0x000fe20000764270 */
[----:B------:R-:W-:Y:S02]  /*7470*/  BSSY B1, `(.L_x_227) ;  /* 0x0000005000017945 */ /* 0x000fe40003800000 */
[----:B------:R-:W-:-:S05]  /*7480*/  FFMA R55, R55, R23, R10 ;  /* 0x0000001737377223 */ /* 0x000fca000000000a */
[----:B------:R0:W-:Y:S05]  /*7490*/  @P2 STG.E desc[UR36][R6.64+0xe4], R55 ;  /* 0x0000e43706002986 */ /* 0x0001ea000c101924 */
[----:B------:R-:W-:Y:S05]  /*74a0*/  @!P3 BRA `(.L_x_228) ;  /* 0x000000000004b947 */ /* 0x000fea0003800000 */
[----:B------:R0:W5:Y:S02]  /*74b0*/  LDG.E.LTC128B R173, desc[UR36][R2.64+0x100] ;  /* 0x0001002402ad7981 */ /* 0x000164000c1e1920 */
.L_x_228:
[----:B------:R-:W-:Y:S05]  /*74c0*/  BSYNC B1 ;  /* 0x0000000000017941 */ /* 0x000fea0003800000 */
.L_x_227:
[----:B0----5:R-:W-:Y:S01]  /*74d0*/  FMUL R11, R173, R22 ;  /* 0x00000016ad0b7220 */ /* 0x021fe20000400000 */
[----:B------:R-:W-:Y:S01]  /*74e0*/  ISETP.GT.AND P2, PT, R0, 0x41, P0 ;  /* 0x000000410000780c */ /* 0x000fe20000744270 */
[----:B------:R-:W-:Y:S02]  /*74f0*/  BSSY B1, `(.L_x_229) ;  /* 0x0000005000017945 */ /* 0x000fe40003800000 */
[----:B------:R-:W-:-:S05]  /*7500*/  FFMA R11, R56, R23, R11 ;  /* 0x00000017380b7223 */ /* 0x000fca000000000b */
[----:B------:R0:W-:Y:S05]  /*7510*/  @P3 STG.E desc[UR36][R4.64+0x100], R11 ;  /* 0x0001000b04003986 */ /* 0x0001ea000c101924 */
[----:B------:R-:W-:Y:S05]  /*7520*/  @!P2 BRA `(.L_x_230) ;  /* 0x000000000004a947 */ /* 0x000fea0003800000 */
[----:B------:R0:W5:Y:S02]  /*7530*/  LDG.E.LTC128B R173, desc[UR36][R2.64+0x104] ;  /* 0x0001042402ad7981 */ /* 0x000164000c1e1920 */
.L_x_230:
[----:B------:R-:W-:Y:S05]  /*7540*/  BSYNC B1 ;  /* 0x0000000000017941 */ /* 0x000fea0003800000 */
.L_x_229:
[----:B-----5:R-:W-:Y:S01]  /*7550*/  FMUL R10, R173, R22 ;  /* 0x00000016ad0a7220 */ /* 0x020fe20000400000 */
[----:B------:R-:W-:Y:S01]  /*7560*/  ISETP.GT.AND P3, PT, R0, 0x40, P1 ;  /* 0x000000400000780c */ /* 0x000fe20000f64270 */
[----:B------:R-:W-:Y:S02]  /*7570*/  BSSY B1, `(.L_x_231) ;  /* 0x0000005000017945 */ /* 0x000fe40003800000 */
[----:B------:R-:W-:-:S05]  /*7580*/  FFMA R57, R57, R23, R10 ;  /* 0x0000001739397223 */ /* 0x000fca000000000a */
[----:B------:R0:W-:Y:S05]  /*7590*/  @P2 STG.E desc[UR36][R4.64+0x104], R57 ;  /* 0x0001043904002986 */ /* 0x0001ea000c101924 */
[----:B------:R-:W-:Y:S05]  /*75a0*/  @!P3 BRA `(.L_x_232) ;  /* 0x000000000004b947 */ /* 0x000fea0003800000 */
[----:B------:R0:W5:Y:S02]  /*75b0*/  LDG.E.LTC128B R173, desc[UR36][R8.64+0x100] ;  /* 0x0001002408ad7981 */ /* 0x000164000c1e1920 */
.L_x_232:
[----:B------:R-:W-:Y:S05]  /*75c0*/  BSYNC B1 ;  /* 0x0000000000017941 */ /* 0x000fea0003800000 */
.L_x_231:
[----:B0----5:R-:W-:Y:S01]  /*75d0*/  FMUL R11, R173, R22 ;  /* 0x00000016ad0b7220 */ /* 0x021fe20000400000 */
[----:B------:R-:W-:Y:S01]  /*75e0*/  ISETP.GT.AND P2, PT, R0, 0x41, P1 ;  /* 0x000000410000780c */ /* 0x000fe20000f44270 */
[----:B------:R-:W-:Y:S02]  /*75f0*/  BSSY B1, `(.L_x_233) ;  /* 0x0000005000017945 */ /* 0x000fe40003800000 */
[----:B------:R-:W-:-:S05]  /*7600*/  FFMA R11, R58, R23, R11 ;  /* 0x000000173a0b7223 */ /* 0x000fca000000000b */
[----:B------:R0:W-:Y:S05]  /*7610*/  @P3 STG.E desc[UR36][R6.64+0x100], R11 ;  /* 0x0001000b06003986 */ /* 0x0001ea000c101924 */
[----:B------:R-:W-:Y:S05]  /*7620*/  @!P2 BRA `(.L_x_234) ;  /* 0x000000000004a947 */ /* 0x000fea0003800000 */
[----:B------:R0:W5:Y:S02]  /*7630*/  LDG.E.LTC128B R173, desc[UR36][R8.64+0x104] ;  /* 0x0001042408ad7981 */ /* 0x000164000c1e1920 */
.L_x_234:
[----:B------:R-:W-:Y:S05]  /*7640*/  BSYNC B1 ;  /* 0x0000000000017941 */ /* 0x000fea0003800000 */
.L_x_233:
[----:B-----5:R-:W-:Y:S01]  /*7650*/  FMUL R10, R173, R22 ;  /* 0x00000016ad0a7220 */ /* 0x020fe20000400000 */
[----:B------:R-:W-:Y:S01]  /*7660*/  ISETP.GT.AND P3, PT, R0, 0x48, P0 ;  /* 0x000000480000780c */ /* 0x000fe20000764270 */
[----:B------:R-:W-:Y:S02]  /*7670*/  BSSY B1, `(.L_x_235) ;  /* 0x0000005000017945 */ /* 0x000fe40003800000 */
[----:B------:R-:W-:-:S05]  /*7680*/  FFMA R59, R59, R23, R10 ;  /* 0x000000173b3b7223 */ /* 0x000fca000000000a */
[----:B------:R0:W-:Y:S05]  /*7690*/  @P2 STG.E desc[UR36][R6.64+0x104], R59 ;  /* 0x0001043b06002986 */ /* 0x0001ea000c101924 */
[----:B------:R-:W-:Y:S05]  /*76a0*/  @!P3 BRA `(.L_x_236) ;  /* 0x000000000004b947 */ /* 0x000fea0003800000 */
[----:B------:R0:W5:Y:S02]  /*76b0*/  LDG.E.LTC128B R173, desc[UR36][R2.64+0x120] ;  /* 0x0001202402ad7981 */ /* 0x000164000c1e1920 */
.L_x_236:
[----:B------:R-:W-:Y:S05]  /*76c0*/  BSYNC B1 ;  /* 0x0000000000017941 */ /* 0x000fea0003800000 */
.L_x_235:
[----:B0----5:R-:W-:Y:S01]  /*76d0*/  FMUL R11, R173, R22 ;  /* 0x00000016ad0b7220 */ /* 0x021fe20000400000 */
[----:B------:R-:W-:Y:S01]  /*76e0*/  ISETP.GT.AND P2, PT, R0, 0x49, P0 ;  /* 0x000000490000780c */ /* 0x000fe20000744270 */
[----:B------:R-:W-:Y:S02]  /*76f0*/  BSSY B1, `(.L_x_237) ;  /* 0x0000005000017945 */ /* 0x000fe40003800000 */
[----:B------:R-:W-:-:S05]  /*7700*/  FFMA R11, R60, R23, R11 ;  /* 0x000000173c0b7223 */ /* 0x000fca000000000b */
[----:B------:R0:W-:Y:S05]  /*7710*/  @P3 STG.E desc[UR36][R4.64+0x120], R11 ;  /* 0x0001200b04003986 */ /* 0x0001ea000c101924 */
[----:B------:R-:W-:Y:S05]  /*7720*/  @!P2 BRA `(.L_x_238) ;  /* 0x000000000004a947 */ /* 0x000fea0003800000 */
[----:B------:R0:W5:Y:S02]  /*7730*/  LDG.E.LTC128B R173, desc[UR36][R2.64+0x124] ;  /* 0x0001242402ad7981 */ /* 0x000164000c1e1920 */
.L_x_238:
[----:B------:R-:W-:Y:S05]  /*7740*/  BSYNC B1 ;  /* 0x0000000000017941 */ /* 0x000fea0003800000 */
.L_x_237:
[----:B-----5:R-:W-:Y:S01]  /*7750*/  FMUL R10, R173, R22 ;  /* 0x00000016ad0a7220 */ /* 0x020fe20000400000 */
[----:B------:R-:W-:Y:S01]  /*7760*/  ISETP.GT.AND P3, PT, R0, 0x48, P1 ;  /* 0x000000480000780c */ /* 0x000fe20000f64270 */
[----:B------:R-:W-:Y:S02]  /*7770*/  BSSY B1, `(.L_x_239) ;  /* 0x0000005000017945 */ /* 0x000fe40003800000 */
[----:B------:R-:W-:-:S05]  /*7780*/  FFMA R61, R61, R23, R10 ;  /* 0x000000173d3d7223 */ /* 0x000fca000000000a */
[----:B------:R0:W-:Y:S05]  /*7790*/  @P2 STG.E desc[UR36][R4.64+0x124], R61 ;  /* 0x0001243d04002986 */ /* 0x0001ea000c101924 */
[----:B------:R-:W-:Y:S05]  /*77a0*/  @!P3 BRA `(.L_x_240) ;  /* 0x000000000004b947 */ /* 0x000fea0003800000 */
[----:B------:R0:W5:Y:S02]  /*77b0*/  LDG.E.LTC128B R173, desc[UR36][R8.64+0x120] ;  /* 0x0001202408ad7981 */ /* 0x000164000c1e1920 */
.L_x_240:
[----:B------:R-:W-:Y:S05]  /*77c0*/  BSYNC B1 ;  /* 0x0000000000017941 */ /* 0x000fea0003800000 */
.L_x_239:
[----:B0----5:R-:W-:Y:S01]  /*77d0*/  FMUL R11, R173, R22 ;  /* 0x00000016ad0b7220 */ /* 0x021fe20000400000 */
[----:B------:R-:W-:Y:S01]  /*77e0*/  ISETP.GT.AND P2, PT, R0, 0x49, P1 ;  /* 0x000000490000780c */ /* 0x000fe20000f44270 */
[----:B------:R-:W-:Y:S02]  /*77f0*/  BSSY B1, `(.L_x_241) ;  /* 0x0000005000017945 */ /* 0x000fe40003800000 */
[----:B------:R-:W-:-:S05]  /*7800*/  FFMA R11, R62, R23, R11 ;  /* 0x000000173e0b7223 */ /* 0x000fca000000000b */
[----:B------:R0:W-:Y:S05]  /*7810*/  @P3 STG.E desc[UR36][R6.64+0x120], R11 ;  /* 0x0001200b06003986 */ /* 0x0001ea000c101924 */
[----:B------:R-:W-:Y:S05]  /*7820*/  @!P2 BRA `(.L_x_242) ;  /* 0x000000000004a947 */ /* 0x000fea0003800000 */
[----:B------:R0:W5:Y:S02]  /*7830*/  LDG.E.LTC128B R173, desc[UR36][R8.64+0x124] ;  /* 0x0001242408ad7981 */ /* 0x000164000c1e1920 */
.L_x_242:
[----:B------:R-:W-:Y:S05]  /*7840*/  BSYNC B1 ;  /* 0x0000000000017941 */ /* 0x000fea0003800000 */
.L_x_241:
[----:B-----5:R-:W-:Y:S01]  /*7850*/  FMUL R10, R173, R22 ;  /* 0x00000016ad0a7220 */ /* 0x020fe20000400000 */
[----:B------:R-:W-:Y:S01]  /*7860*/  ISETP.GT.AND P3, PT, R0, 0x50, P0 ;  /* 0x000000500000780c */ /* 0x000fe20000764270 */
[----:B------:R-:W-:Y:S02]  /*7870*/  BSSY B1, `(.L_x_243) ;  /* 0x0000005000017945 */ /* 0x000fe40003800000 */
[----:B------:R-:W-:-:S05]  /*7880*/  FFMA R63, R63, R23, R10 ;  /* 0x000000173f3f7223 */ /* 0x000fca000000000a */
[----:B------:R0:W-:Y:S05]  /*7890*/  @P2 STG.E desc[UR36][R6.64+0x124], R63 ;  /* 0x0001243f06002986 */ /* 0x0001ea000c101924 */
[----:B------:R-:W-:Y:S05]  /*78a0*/  @!P3 BRA `(.L_x_244) ;  /* 0x000000000004b947 */ /* 0x000fea0003800000 */
[----:B------:R0:W5:Y:S02]  /*78b0*/  LDG.E.LTC128B R173, desc[UR36][R2.64+0x140] ;  /* 0x0001402402ad7981 */ /* 0x000164000c1e1920 */
.L_x_244:
[----:B------:R-:W-:Y:S05]  /*78c0*/  BSYNC B1 ;  /* 0x0000000000017941 */ /* 0x000fea0003800000 */
.L_x_243:
[----:B0----5:R-:W-:Y:S01]  /*78d0*/  FMUL R11, R173, R22 ;  /* 0x00000016ad0b7220 */ /* 0x021fe20000400000 */
[----:B------:R-:W-:Y:S01]  /*78e0*/  ISETP.GT.AND P2, PT, R0, 0x51, P0 ;  /* 0x000000510000780c */ /* 0x000fe20000744270 */
[----:B------:R-:W-:Y:S02]  /*78f0*/  BSSY B1, `(.L_x_245) ;  /* 0x0000005000017945 */ /* 0x000fe40003800000 */
[----:B------:R-:W-:-:S05]  /*7900*/  FFMA R11, R64, R23, R11 ;  /* 0x00000017400b7223 */ /* 0x000fca000000000b */
[----:B------:R0:W-:Y:S05]  /*7910*/  @P3 STG.E desc[UR36][R4.64+0x140], R11 ;  /* 0x0001400b04003986 */ /* 0x0001ea000c101924 */
[----:B------:R-:W-:Y:S05]  /*7920*/  @!P2 BRA `(.L_x_246) ;  /* 0x000000000004a947 */ /* 0x000fea0003800000 */
[----:B------:R0:W5:Y:S02]  /*7930*/  LDG.E.LTC128B R173, desc[UR36][R2.64+0x144] ;  /* 0x0001442402ad7981 */ /* 0x000164000c1e1920 */
.L_x_246:
[----:B------:R-:W-:Y:S05]  /*7940*/  BSYNC B1 ;  /* 0x0000000000017941 */ /* 0x000fea0003800000 */
.L_x_245:
[----:B-----5:R-:W-:Y:S01]  /*7950*/  FMUL R10, R173, R22 ;  /* 0x00000016ad0a7220 */ /* 0x020fe20000400000 */
[----:B------:R-:W-:Y:S01]  /*7960*/  ISETP.GT.AND P3, PT, R0, 0x50, P1 ;  /* 0x000000500000780c */ /* 0x000fe20000f64270 */
[----:B------:R-:W-:Y:S02]  /*7970*/  BSSY B1, `(.L_x_247) ;  /* 0x0000005000017945 */ /* 0x000fe40003800000 */
[----:B------:R-:W-:-:S05]  /*7980*/  FFMA R65, R65, R23, R10 ;  /* 0x0000001741417223 */ /* 0x000fca000000000a */
[----:B------:R0:W-:Y:S05]  /*7990*/  @P2 STG.E desc[UR36][R4.64+0x144], R65 ;  /* 0x0001444104002986 */ /* 0x0001ea000c101924 */
[----:B------:R-:W-:Y:S05]  /*79a0*/  @!P3 BRA `(.L_x_248) ;  /* 0x000000000004b947 */ /* 0x000fea0003800000 */
[----:B------:R0:W5:Y:S02]  /*79b0*/  LDG.E.LTC128B R173, desc[UR36][R8.64+0x140] ;  /* 0x0001402408ad7981 */ /* 0x000164000c1e1920 */
.L_x_248:
[----:B------:R-:W-:Y:S05]  /*79c0*/  BSYNC B1 ;  /* 0x0000000000017941 */ /* 0x000fea0003800000 */
.L_x_247:
[----:B0----5:R-:W-:Y:S01]  /*79d0*/  FMUL R11, R173, R22 ;  /* 0x00000016ad0b7220 */ /* 0x021fe20000400000 */
[----:B------:R-:W-:Y:S01]  /*79e0*/  ISETP.GT.AND P2, PT, R0, 0x51, P1 ;  /* 0x000000510000780c */ /* 0x000fe20000f44270 */
[----:B------:R-:W-:Y:S02]  /*79f0*/  BSSY B1, `(.L_x_249) ;  /* 0x0000005000017945 */ /* 0x000fe40003800000 */
[----:B------:R-:W-:-:S05]  /*7a00*/  FFMA R11, R66, R23, R11 ;  /* 0x00000017420b7223 */ /* 0x000fca000000000b */
[----:B------:R0:W-:Y:S05]  /*7a10*/  @P3 STG.E desc[UR36][R6.64+0x140], R11 ;  /* 0x0001400b06003986 */ /* 0x0001ea000c101924 */
[----:B------:R-:W-:Y:S05]  /*7a20*/  @!P2 BRA `(.L_x_250) ;  /* 0x000000000004a947 */ /* 0x000fea0003800000 */
[----:B------:R0:W5:Y:S02]  /*7a30*/  LDG.E.LTC128B R173, desc[UR36][R8.64+0x144] ;  /* 0x0001442408ad7981 */ /* 0x000164000c1e1920 */
.L_x_250:
[----:B------:R-:W-:Y:S05]  /*7a40*/  BSYNC B1 ;  /* 0x0000000000017941 */ /* 0x000fea0003800000 */
.L_x_249:
[----:B-----5:R-:W-:Y:S01]  /*7a50*/  FMUL R10, R173, R22 ;  /* 0x00000016ad0a7220 */ /* 0x020fe20000400000 */
[----:B------:R-:W-:Y:S01]  /*7a60*/  ISETP.GT.AND P3, PT, R0, 0x58, P0 ;  /* 0x000000580000780c */ /* 0x000fe20000764270 */
[----:B------:R-:W-:Y:S02]  /*7a70*/  BSSY B1, `(.L_x_251) ;  /* 0x0000005000017945 */ /* 0x000fe40003800000 */
[----:B------:R-:W-:-:S05]  /*7a80*/  FFMA R67, R67, R23, R10 ;  /* 0x0000001743437223 */ /* 0x000fca000000000a */
[----:B------:R0:W-:Y:S05]  /*7a90*/  @P2 STG.E desc[UR36][R6.64+0x144], R67 ;  /* 0x0001444306002986 */ /* 0x0001ea000c101924 */
[----:B------:R-:W-:Y:S05]  /*7aa0*/  @!P3 BRA `(.L_x_252) ;  /* 0x000000000004b947 */ /* 0x000fea0003800000 */
[----:B------:R0:W5:Y:S02]  /*7ab0*/  LDG.E.LTC128B R173, desc[UR36][R2.64+0x160] ;  /* 0x0001602402ad7981 */ /* 0x000164000c1e1920 */
.L_x_252:
[----:B------:R-:W-:Y:S05]  /*7ac0*/  BSYNC B1 ;  /* 0x0000000000017941 */ /* 0x000fea0003800000 */
.L_x_251:
[----:B0----5:R-:W-:Y:S01]  /*7ad0*/  FMUL R11, R173, R22 ;  /* 0x00000016ad0b7220 */ /* 0x021fe20000400000 */
[----:B------:R-:W-:Y:S01]  /*7ae0*/  ISETP.GT.AND P2, PT, R0, 0x59, P0 ;  /* 0x000000590000780c */ /* 0x000fe20000744270 */
[----:B------:R-:W-:Y:S02]  /*7af0*/  BSSY B1, `(.L_x_253) ;  /* 0x0000005000017945 */ /* 0x000fe40003800000 */
[----:B------:R-:W-:-:S05]  /*7b00*/  FFMA R11, R68, R23, R11 ;  /* 0x00000017440b7223 */ /* 0x000fca000000000b */
[----:B------:R0:W-:Y:S05]  /*7b10*/  @P3 STG.E desc[UR36][R4.64+0x160], R11 ;  /* 0x0001600b04003986 */ /* 0x0001ea000c101924 */
[----:B------:R-:W-:Y:S05]  /*7b20*/  @!P2 BRA `(.L_x_254) ;  /* 0x000000000004a947 */ /* 0x000fea0003800000 */
[----:B------:R0:W5:Y:S02]  /*7b30*/  LDG.E.LTC128B R173, desc[UR36][R2.64+0x164] ;  /* 0x0001642402ad7981 */ /* 0x000164000c1e1920 */
.L_x_254:
[----:B------:R-:W-:Y:S05]  /*7b40*/  BSYNC B1 ;  /* 0x0000000000017941 */ /* 0x000fea0003800000 */
.L_x_253:
[----:B-----5:R-:W-:Y:S01]  /*7b50*/  FMUL R10, R173, R22 ;  /* 0x00000016ad0a7220 */ /* 0x020fe20000400000 */
[----:B------:R-:W-:Y:S01]  /*7b60*/  ISETP.GT.AND P3, PT, R0, 0x58, P1 ;  /* 0x000000580000780c */ /* 0x000fe20000f64270 */
[----:B------:R-:W-:Y:S02]  /*7b70*/  BSSY B1, `(.L_x_255) ;  /* 0x0000005000017945 */ /* 0x000fe40003800000 */
[----:B------:R-:W-:-:S05]  /*7b80*/  FFMA R69, R69, R23, R10 ;  /* 0x0000001745457223 */ /* 0x000fca000000000a */
[----:B------:R0:W-:Y:S05]  /*7b90*/  @P2 STG.E desc[UR36][R4.64+0x164], R69 ;  /* 0x0001644504002986 */ /* 0x0001ea000c101924 */
[----:B------:R-:W-:Y:S05]  /*7ba0*/  @!P3 BRA `(.L_x_256) ;  /* 0x000000000004b947 */ /* 0x000fea0003800000 */
[----:B------:R0:W5:Y:S02]  /*7bb0*/  LDG.E.LTC128B R173, desc[UR36][R8.64+0x160] ;  /* 0x0001602408ad7981 */ /* 0x000164000c1e1920 */
.L_x_256:
[----:B------:R-:W-:Y:S05]  /*7bc0*/  BSYNC B1 ;  /* 0x0000000000017941 */ /* 0x000fea0003800000 */
.L_x_255:
[----:B0----5:R-:W-:Y:S01]  /*7bd0*/  FMUL R11, R173, R22 ;  /* 0x00000016ad0b7220 */ /* 0x021fe20000400000 */
[----:B------:R-:W-:Y:S01]  /*7be0*/  ISETP.GT.AND P2, PT, R0, 0x59, P1 ;  /* 0x000000590000780c */ /* 0x000fe20000f44270 */
[----:B------:R-:W-:Y:S02]  /*7bf0*/  BSSY B1, `(.L_x_257) ;  /* 0x0000005000017945 */ /* 0x000fe40003800000 */
[----:B------:R-:W-:-:S05]  /*7c00*/  FFMA R11, R70, R23, R11 ;  /* 0x00000017460b7223 */ /* 0x000fca000000000b */
[----:B------:R0:W-:Y:S05]  /*7c10*/  @P3 STG.E desc[UR36][R6.64+0x160], R11 ;  /* 0x0001600b06003986 */ /* 0x0001ea000c101924 */
[----:B------:R-:W-:Y:S05]  /*7c20*/  @!P2 BRA `(.L_x_258) ;  /* 0x000000000004a947 */ /* 0x000fea0003800000 */
[----:B------:R0:W5:Y:S02]  /*7c30*/  LDG.E.LTC128B R173, desc[UR36][R8.64+0x164] ;  /* 0x0001642408ad7981 */ /* 0x000164000c1e1920 */
.L_x_258:
[----:B------:R-:W-:Y:S05]  /*7c40*/  BSYNC B1 ;  /* 0x0000000000017941 */ /* 0x000fea0003800000 */
.L_x_257:
[----:B-----5:R-:W-:Y:S01]  /*7c50*/  FMUL R10, R173, R22 ;  /* 0x00000016ad0a7220 */ /* 0x020fe20000400000 */
[----:B------:R-:W-:Y:S01]  /*7c60*/  ISETP.GT.AND P3, PT, R0, 0x60, P0 ;  /* 0x000000600000780c */ /* 0x000fe20000764270 */
[----:B------:R-:W-:Y:S02]  /*7c70*/  BSSY B1, `(.L_x_259) ;  /* 0x0000005000017945 */ /* 0x000fe40003800000 */
[----:B------:R-:W-:-:S05]  /*7c80*/  FFMA R71, R71, R23, R10 ;  /* 0x0000001747477223 */ /* 0x000fca000000000a */
[----:B------:R0:W-:Y:S05]  /*7c90*/  @P2 STG.E desc[UR36][R6.64+0x164], R71 ;  /* 0x0001644706002986 */ /* 0x0001ea000c101924 */
[----:B------:R-:W-:Y:S05]  /*7ca0*/  @!P3 BRA `(.L_x_260) ;  /* 0x000000000004b947 */ /* 0x000fea0003800000 */
[----:B------:R0:W5:Y:S02]  /*7cb0*/  LDG.E.LTC128B R173, desc[UR36][R2.64+0x180] ;  /* 0x0001802402ad7981 */ /* 0x000164000c1e1920 */
.L_x_260:
[----:B------:R-:W-:Y:S05]  /*7cc0*/  BSYNC B1 ;  /* 0x0000000000017941 */ /* 0x000fea0003800000 */
.L_x_259:
[----:B0----5:R-:W-:Y:S01]  /*7cd0*/  FMUL R11, R173, R22 ;  /* 0x00000016ad0b7220 */ /* 0x021fe20000400000 */
[----:B------:R-:W-:Y:S01]  /*7ce0*/  ISETP.GT.AND P2, PT, R0, 0x61, P0 ;  /* 0x000000610000780c */ /* 0x000fe20000744270 */
[----:B------:R-:W-:Y:S02]  /*7cf0*/  BSSY B1, `(.L_x_261) ;  /* 0x0000005000017945 */ /* 0x000fe40003800000 */
[----:B------:R-:W-:-:S05]  /*7d00*/  FFMA R11, R72, R23, R11 ;  /* 0x00000017480b7223 */ /* 0x000fca000000000b */
[----:B------:R0:W-:Y:S05]  /*7d10*/  @P3 STG.E desc[UR36][R4.64+0x180], R11 ;  /* 0x0001800b04003986 */ /* 0x0001ea000c101924 */
[----:B------:R-:W-:Y:S05]  /*7d20*/  @!P2 BRA `(.L_x_262) ;  /* 0x000000000004a947 */ /* 0x000fea0003800000 */
[----:B------:R0:W5:Y:S02]  /*7d30*/  LDG.E.LTC128B R173, desc[UR36][R2.64+0x184] ;  /* 0x0001842402ad7981 */ /* 0x000164000c1e1920 */
.L_x_262:
[----:B------:R-:W-:Y:S05]  /*7d40*/  BSYNC B1 ;  /* 0x0000000000017941 */ /* 0x000fea0003800000 */
.L_x_261:
[----:B-----5:R-:W-:Y:S01]  /*7d50*/  FMUL R10, R173, R22 ;  /* 0x00000016ad0a7220 */ /* 0x020fe20000400000 */
[----:B------:R-:W-:Y:S01]  /*7d60*/  ISETP.GT.AND P3, PT, R0, 0x60, P1 ;  /* 0x000000600000780c */ /* 0x000fe20000f64270 */
[----:B------:R-:W-:Y:S02]  /*7d70*/  BSSY B1, `(.L_x_263) ;  /* 0x0000005000017945 */ /* 0x000fe40003800000 */
[----:B------:R-:W-:-:S05]  /*7d80*/  FFMA R73, R73, R23, R10 ;  /* 0x0000001749497223 */ /* 0x000fca000000000a */
[----:B------:R0:W-:Y:S05]  /*7d90*/  @P2 STG.E desc[UR36][R4.64+0x184], R73 ;  /* 0x0001844904002986 */ /* 0x0001ea000c101924 */
[----:B------:R-:W-:Y:S05]  /*7da0*/  @!P3 BRA `(.L_x_264) ;  /* 0x000000000004b947 */ /* 0x000fea0003800000 */
[----:B------:R0:W5:Y:S02]  /*7db0*/  LDG.E.LTC128B R173, desc[UR36][R8.64+0x180] ;  /* 0x0001802408ad7981 */ /* 0x000164000c1e1920 */
.L_x_264:
[----:B------:R-:W-:Y:S05]  /*7dc0*/  BSYNC B1 ;  /* 0x0000000000017941 */ /* 0x000fea0003800000 */
.L_x_263:
[----:B0----5:R-:W-:Y:S01]  /*7dd0*/  FMUL R11, R173, R22 ;  /* 0x00000016ad0b7220 */ /* 0x021fe20000400000 */
[----:B------:R-:W-:Y:S01]  /*7de0*/  ISETP.GT.AND P2, PT, R0, 0x61, P1 ;  /* 0x000000610000780c */ /* 0x000fe20000f44270 */
[----:B------:R-:W-:Y:S02]  /*7df0*/  BSSY B1, `(.L_x_265) ;  /* 0x0000005000017945 */ /* 0x000fe40003800000 */
[----:B------:R-:W-:-:S05]  /*7e00*/  FFMA R11, R74, R23, R11 ;  /* 0x000000174a0b7223 */ /* 0x000fca000000000b */
[----:B------:R0:W-:Y:S05]  /*7e10*/  @P3 STG.E desc[UR36][R6.64+0x180], R11 ;  /* 0x0001800b06003986 */ /* 0x0001ea000c101924 */
[----:B------:R-:W-:Y:S05]  /*7e20*/  @!P2 BRA `(.L_x_266) ;  /* 0x000000000004a947 */ /* 0x000fea0003800000 */
[----:B------:R0:W5:Y:S02]  /*7e30*/  LDG.E.LTC128B R173, desc[UR36][R8.64+0x184] ;  /* 0x0001842408ad7981 */ /* 0x000164000c1e1920 */
.L_x_266:
[----:B------:R-:W-:Y:S05]  /*7e40*/  BSYNC B1 ;  /* 0x0000000000017941 */ /* 0x000fea0003800000 */
.L_x_265:
[----:B-----5:R-:W-:Y:S01]  /*7e50*/  FMUL R10, R173, R22 ;  /* 0x00000016ad0a7220 */ /* 0x020fe20000400000 */
[----:B------:R-:W-:Y:S01]  /*7e60*/  ISETP.GT.AND P3, PT, R0, 0x68, P0 ;  /* 0x000000680000780c */ /* 0x000fe20000764270 */
[----:B------:R-:W-:Y:S02]  /*7e70*/  BSSY B1, `(.L_x_267) ;  /* 0x0000005000017945 */ /* 0x000fe40003800000 */
[----:B------:R-:W-:-:S05]  /*7e80*/  FFMA R75, R75, R23, R10 ;  /* 0x000000174b4b7223 */ /* 0x000fca000000000a */
[----:B------:R0:W-:Y:S05]  /*7e90*/  @P2 STG.E desc[UR36][R6.64+0x184], R75 ;  /* 0x0001844b06002986 */ /* 0x0001ea000c101924 */
[----:B------:R-:W-:Y:S05]  /*7ea0*/  @!P3 BRA `(.L_x_268) ;  /* 0x000000000004b947 */ /* 0x000fea0003800000 */
[----:B------:R0:W5:Y:S02]  /*7eb0*/  LDG.E.LTC128B R173, desc[UR36][R2.64+0x1a0] ;  /* 0x0001a02402ad7981 */ /* 0x000164000c1e1920 */
.L_x_268:
[----:B------:R-:W-:Y:S05]  /*7ec0*/  BSYNC B1 ;  /* 0x0000000000017941 */ /* 0x000fea0003800000 */
.L_x_267:
[----:B0----5:R-:W-:Y:S01]  /*7ed0*/  FMUL R11, R173, R22 ;  /* 0x00000016ad0b7220 */ /* 0x021fe20000400000 */
[----:B------:R-:W-:Y:S01]  /*7ee0*/  ISETP.GT.AND P2, PT, R0, 0x69, P0 ;  /* 0x000000690000780c */ /* 0x000fe20000744270 */
[----:B------:R-:W-:Y:S02]  /*7ef0*/  BSSY B1, `(.L_x_269) ;  /* 0x0000005000017945 */ /* 0x000fe40003800000 */
[----:B------:R-:W-:-:S05]  /*7f00*/  FFMA R11, R76, R23, R11 ;  /* 0x000000174c0b7223 */ /* 0x000fca000000000b */
[----:B------:R0:W-:Y:S05]  /*7f10*/  @P3 STG.E desc[UR36][R4.64+0x1a0], R11 ;  /* 0x0001a00b04003986 */ /* 0x0001ea000c101924 */
[----:B------:R-:W-:Y:S05]  /*7f20*/  @!P2 BRA `(.L_x_270) ;  /* 0x000000000004a947 */ /* 0x000fea0003800000 */
[----:B------:R0:W5:Y:S02]  /*7f30*/  LDG.E.LTC128B R173, desc[UR36][R2.64+0x1a4] ;  /* 0x0001a42402ad7981 */ /* 0x000164000c1e1920 */
.L_x_270:
[----:B------:R-:W-:Y:S05]  /*7f40*/  BSYNC B1 ;  /* 0x0000000000017941 */ /* 0x000fea0003800000 */
.L_x_269:
[----:B-----5:R-:W-:Y:S01]  /*7f50*/  FMUL R10, R173, R22 ;  /* 0x00000016ad0a7220 */ /* 0x020fe20000400000 */
[----:B------:R-:W-:Y:S01]  /*7f60*/  ISETP.GT.AND P3, PT, R0, 0x68, P1 ;  /* 0x000000680000780c */ /* 0x000fe20000f64270 */
[----:B------:R-:W-:Y:S02]  /*7f70*/  BSSY B1, `(.L_x_271) ;  /* 0x0000005000017945 */ /* 0x000fe40003800000 */
[----:B------:R-:W-:-:S05]  /*7f80*/  FFMA R77, R77, R23, R10 ;  /* 0x000000174d4d7223 */ /* 0x000fca000000000a */
[----:B------:R0:W-:Y:S05]  /*7f90*/  @P2 STG.E desc[UR36][R4.64+0x1a4], R77 ;  /* 0x0001a44d04002986 */ /* 0x0001ea000c101924 */
[----:B------:R-:W-:Y:S05]  /*7fa0*/  @!P3 BRA `(.L_x_272) ;  /* 0x000000000004b947 */ /* 0x000fea0003800000 */
[----:B------:R0:W5:Y:S02]  /*7fb0*/  LDG.E.LTC128B R173, desc[UR36][R8.64+0x1a0] ;  /* 0x0001a02408ad7981 */ /* 0x000164000c1e1920 */
.L_x_272:
[----:B------:R-:W-:Y:S05]  /*7fc0*/  BSYNC B1 ;  /* 0x0000000000017941 */ /* 0x000fea0003800000 */
.L_x_271:
[----:B0----5:R-:W-:Y:S01]  /*7fd0*/  FMUL R11, R173, R22 ;  /* 0x00000016ad0b7220 */ /* 0x021fe20000400000 */
[----:B------:R-:W-:Y:S01]  /*7fe0*/  ISETP.GT.AND P2, PT, R0, 0x69, P1 ;  /* 0x000000690000780c */ /* 0x000fe20000f44270 */
[----:B------:R-:W-:Y:S02]  /*7ff0*/  BSSY B1, `(.L_x_273) ;  /* 0x0000005000017945 */ /* 0x000fe40003800000 */
[----:B------:R-:W-:-:S05]  /*8000*/  FFMA R11, R78, R23, R11 ;  /* 0x000000174e0b7223 */ /* 0x000fca000000000b */
[----:B------:R0:W-:Y:S05]  /*8010*/  @P3 STG.E desc[UR36][R6.64+0x1a0], R11 ;  /* 0x0001a00b06003986 */ /* 0x0001ea000c101924 */
[----:B------:R-:W-:Y:S05]  /*8020*/  @!P2 BRA `(.L_x_274) ;  /* 0x000000000004a947 */ /* 0x000fea0003800000 */
[----:B------:R0:W5:Y:S02]  /*8030*/  LDG.E.LTC128B R173, desc[UR36][R8.64+0x1a4] ;  /* 0x0001a42408ad7981 */ /* 0x000164000c1e1920 */
.L_x_274:
[----:B------:R-:W-:Y:S05]  /*8040*/  BSYNC B1 ;  /* 0x0000000000017941 */ /* 0x000fea0003800000 */
.L_x_273:
[----:B-----5:R-:W-:Y:S01]  /*8050*/  FMUL R10, R173, R22 ;  /* 0x00000016ad0a7220 */ /* 0x020fe20000400000 */
[----:B------:R-:W-:Y:S01]  /*8060*/  ISETP.GT.AND P3, PT, R0, 0x70, P0 ;  /* 0x000000700000780c */ /* 0x000fe20000764270 */
[----:B------:R-:W-:Y:S02]  /*8070*/  BSSY B1, `(.L_x_275) ;  /* 0x0000005000017945 */ /* 0x000fe40003800000 */
[----:B------:R-:W-:-:S05]  /*8080*/  FFMA R79, R79, R23, R10 ;  /* 0x000000174f4f7223 */ /* 0x000fca000000000a */
[----:B------:R0:W-:Y:S05]  /*8090*/  @P2 STG.E desc[UR36][R6.64+0x1a4], R79 ;  /* 0x0001a44f06002986 */ /* 0x0001ea000c101924 */
[----:B------:R-:W-:Y:S05]  /*80a0*/  @!P3 BRA `(.L_x_276) ;  /* 0x000000000004b947 */ /* 0x000fea0003800000 */
[----:B------:R0:W5:Y:S02]  /*80b0*/  LDG.E.LTC128B R173, desc[UR36][R2.64+0x1c0] ;  /* 0x0001c02402ad7981 */ /* 0x000164000c1e1920 */
.L_x_276:
[----:B------:R-:W-:Y:S05]  /*80c0*/  BSYNC B1 ;  /* 0x0000000000017941 */ /* 0x000fea0003800000 */
.L_x_275:
[----:B0----5:R-:W-:Y:S01]  /*80d0*/  FMUL R11, R173, R22 ;  /* 0x00000016ad0b7220 */ /* 0x021fe20000400000 */
[----:B------:R-:W-:Y:S01]  /*80e0*/  ISETP.GT.AND P2, PT, R0, 0x71, P0 ;  /* 0x000000710000780c */ /* 0x000fe20000744270 */
[----:B------:R-:W-:Y:S02]  /*80f0*/  BSSY B1, `(.L_x_277) ;  /* 0x0000005000017945 */ /* 0x000fe40003800000 */
[----:B------:R-:W-:-:S05]  /*8100*/  FFMA R11, R80, R23, R11 ;  /* 0x00000017500b7223 */ /* 0x000fca000000000b */
[----:B------:R0:W-:Y:S05]  /*8110*/  @P3 STG.E desc[UR36][R4.64+0x1c0], R11 ;  /* 0x0001c00b04003986 */ /* 0x0001ea000c101924 */
[----:B------:R-:W-:Y:S05]  /*8120*/  @!P2 BRA `(.L_x_278) ;  /* 0x000000000004a947 */ /* 0x000fea0003800000 */
[----:B------:R0:W5:Y:S02]  /*8130*/  LDG.E.LTC128B R173, desc[UR36][R2.64+0x1c4] ;  /* 0x0001c42402ad7981 */ /* 0x000164000c1e1920 */
.L_x_278:
[----:B------:R-:W-:Y:S05]  /*8140*/  BSYNC B1 ;  /* 0x0000000000017941 */ /* 0x000fea0003800000 */
.L_x_277:
[----:B-----5:R-:W-:Y:S01]  /*8150*/  FMUL R10, R173, R22 ;  /* 0x00000016ad0a7220 */ /* 0x020fe20000400000 */
[----:B------:R-:W-:Y:S01]  /*8160*/  ISETP.GT.AND P3, PT, R0, 0x70, P1 ;  /* 0x000000700000780c */ /* 0x000fe20000f64270 */
[----:B------:R-:W-:Y:S02]  /*8170*/  BSSY B1, `(.L_x_279) ;  /* 0x0000005000017945 */ /* 0x000fe40003800000 */
[----:B------:R-:W-:-:S05]  /*8180*/  FFMA R81, R81, R23, R10 ;  /* 0x0000001751517223 */ /* 0x000fca000000000a */
[----:B------:R0:W-:Y:S05]  /*8190*/  @P2 STG.E desc[UR36][R4.64+0x1c4], R81 ;  /* 0x0001c45104002986 */ /* 0x0001ea000c101924 */
[----:B------:R-:W-:Y:S05]  /*81a0*/  @!P3 BRA `(.L_x_280) ;  /* 0x000000000004b947 */ /* 0x000fea0003800000 */
[----:B------:R0:W5:Y:S02]  /*81b0*/  LDG.E.LTC128B R173, desc[UR36][R8.64+0x1c0] ;  /* 0x0001c02408ad7981 */ /* 0x000164000c1e1920 */
.L_x_280:
[----:B------:R-:W-:Y:S05]  /*81c0*/  BSYNC B1 ;  /* 0x0000000000017941 */ /* 0x000fea0003800000 */
.L_x_279:
[----:B0----5:R-:W-:Y:S01]  /*81d0*/  FMUL R11, R173, R22 ;  /* 0x00000016ad0b7220 */ /* 0x021fe20000400000 */
[----:B------:R-:W-:Y:S01]  /*81e0*/  ISETP.GT.AND P2, PT, R0, 0x71, P1 ;  /* 0x000000710000780c */ /* 0x000fe20000f44270 */
[----:B------:R-:W-:Y:S02]  /*81f0*/  BSSY B1, `(.L_x_281) ;  /* 0x0000005000017945 */ /* 0x000fe40003800000 */
[----:B------:R-:W-:-:S05]  /*8200*/  FFMA R11, R82, R23, R11 ;  /* 0x00000017520b7223 */ /* 0x000fca000000000b */
[----:B------:R0:W-:Y:S05]  /*8210*/  @P3 STG.E desc[UR36][R6.64+0x1c0], R11 ;  /* 0x0001c00b06003986 */ /* 0x0001ea000c101924 */
[----:B------:R-:W-:Y:S05]  /*8220*/  @!P2 BRA `(.L_x_282) ;  /* 0x000000000004a947 */ /* 0x000fea0003800000 */
[----:B------:R0:W5:Y:S02]  /*8230*/  LDG.E.LTC128B R173, desc[UR36][R8.64+0x1c4] ;  /* 0x0001c42408ad7981 */ /* 0x000164000c1e1920 */
.L_x_282:
[----:B------:R-:W-:Y:S05]  /*8240*/  BSYNC B1 ;  /* 0x0000000000017941 */ /* 0x000fea0003800000 */
.L_x_281:
[----:B-----5:R-:W-:Y:S01]  /*8250*/  FMUL R10, R173, R22 ;  /* 0x00000016ad0a7220 */ /* 0x020fe20000400000 */
[----:B------:R-:W-:Y:S01]  /*8260*/  ISETP.GT.AND P3, PT, R0, 0x78, P0 ;  /* 0x000000780000780c */ /* 0x000fe20000764270 */
[----:B------:R-:W-:Y:S02]  /*8270*/  BSSY B1, `(.L_x_283) ;  /* 0x0000005000017945 */ /* 0x000fe40003800000 */
[----:B------:R-:W-:-:S05]  /*8280*/  FFMA R83, R83, R23, R10 ;  /* 0x0000001753537223 */ /* 0x000fca000000000a */
[----:B------:R0:W-:Y:S05]  /*8290*/  @P2 STG.E desc[UR36][R6.64+0x1c4], R83 ;  /* 0x0001c45306002986 */ /* 0x0001ea000c101924 */
[----:B------:R-:W-:Y:S05]  /*82a0*/  @!P3 BRA `(.L_x_284) ;  /* 0x000000000004b947 */ /* 0x000fea0003800000 */
[----:B------:R0:W5:Y:S02]  /*82b0*/  LDG.E.LTC128B R173, desc[UR36][R2.64+0x1e0] ;  /* 0x0001e02402ad7981 */ /* 0x000164000c1e1920 */
.L_x_284:
[----:B------:R-:W-:Y:S05]  /*82c0*/  BSYNC B1 ;  /* 0x0000000000017941 */ /* 0x000fea0003800000 */
.L_x_283:
[----:B0----5:R-:W-:Y:S01]  /*82d0*/  FMUL R11, R173, R22 ;  /* 0x00000016ad0b7220 */ /* 0x021fe20000400000 */
[----:B------:R-:W-:Y:S01]  /*82e0*/  ISETP.GT.AND P0, PT, R0, 0x79, P0 ;  /* 0x000000790000780c */ /* 0x000fe20000704270 */
[----:B------:R-:W-:Y:S02]  /*82f0*/  BSSY B1, `(.L_x_285) ;  /* 0x0000005000017945 */ /* 0x000fe40003800000 */
[----:B------:R-:W-:-:S05]  /*8300*/  FFMA R11, R84, R23, R11 ;  /* 0x00000017540b7223 */ /* 0x000fca000000000b */
[----:B------:R0:W-:Y:S05]  /*8310*/  @P3 STG.E desc[UR36][R4.64+0x1e0], R11 ;  /* 0x0001e00b04003986 */ /* 0x0001ea000c101924 */
[----:B------:R-:W-:Y:S05]  /*8320*/  @!P0 BRA `(.L_x_286) ;  /* 0x0000000000048947 */ /* 0x000fea0003800000 */
[----:B------:R0:W5:Y:S02]  /*8330*/  LDG.E.LTC128B R173, desc[UR36][R2.64+0x1e4] ;  /* 0x0001e42402ad7981 */ /* 0x000164000c1e1920 */
.L_x_286:
[----:B------:R-:W-:Y:S05]  /*8340*/  BSYNC B1 ;  /* 0x0000000000017941 */ /* 0x000fea0003800000 */
.L_x_285:
[----:B0-23-5:R-:W-:Y:S01]  /*8350*/  FMUL R2, R173, R22 ;  /* 0x00000016ad027220 */ /* 0x02dfe20000400000 */
[----:B------:R-:W-:Y:S01]  /*8360*/  ISETP.GT.AND P2, PT, R0, 0x78, P1 ;  /* 0x000000780000780c */ /* 0x000fe20000f44270 */
[----:B------:R-:W-:Y:S02]  /*8370*/  BSSY B1, `(.L_x_287) ;  /* 0x0000005000017945 */ /* 0x000fe40003800000 */
[----:B------:R-:W-:-:S05]  /*8380*/  FFMA R85, R85, R23, R2 ;  /* 0x0000001755557223 */ /* 0x000fca0000000002 */
[----:B------:R0:W-:Y:S05]  /*8390*/  @P0 STG.E desc[UR36][R4.64+0x1e4], R85 ;  /* 0x0001e45504000986 */ /* 0x0001ea000c101924 */
[----:B------:R-:W-:Y:S05]  /*83a0*/  @!P2 BRA `(.L_x_288) ;  /* 0x000000000004a947 */ /* 0x000fea0003800000 */
[----:B------:R2:W5:Y:S02]  /*83b0*/  LDG.E.LTC128B R173, desc[UR36][R8.64+0x1e0] ;  /* 0x0001e02408ad7981 */ /* 0x000564000c1e1920 */
.L_x_288:
[----:B------:R-:W-:Y:S05]  /*83c0*/  BSYNC B1 ;  /* 0x0000000000017941 */ /* 0x000fea0003800000 */
.L_x_287:
[----:B-----5:R-:W-:Y:S01]  /*83d0*/  FMUL R3, R173, R22 ;  /* 0x00000016ad037220 */ /* 0x020fe20000400000 */
        /* <DEDUP_REMOVED lines=8> */
.L_x_290:
[----:B------:R-:W-:Y:S05]  /*8460*/  BSYNC B1 ;  /* 0x0000000000017941 */ /* 0x000fea0003800000 */
.L_x_289:
[----:B-----5:R-:W-:-:S04]  /*8470*/  FMUL R0, R173, R22 ;  /* 0x00000016ad007220 */ /* 0x020fc80000400000 */
[----:B------:R-:W-:Y:S01]  /*8480*/  FFMA R87, R87, R23, R0 ;  /* 0x0000001757577223 */ /* 0x000fe20000000000 */
[----:B------:R-:W-:Y:S06]  /*8490*/  @!P1 BRA `(.L_x_291) ;  /* 0x0000001c002c9947 */ /* 0x000fec0003800000 */
[----:B------:R0:W-:Y:S01]  /*84a0*/  STG.E desc[UR36][R6.64+0x1e4], R87 ;  /* 0x0001e45706007986 */ /* 0x0001e2000c101924 */
[----:B------:R-:W-:Y:S05]  /*84b0*/  BRA `(.L_x_291) ;  /* 0x0000001c00247947 */ /* 0x000fea0003800000 */
.L_x_40:
[----:B------:R-:W-:Y:S01]  /*84c0*/  ULDC.64 UR4, c[0x0][0x5c0] ;  /* 0x0001700000047ab9 */ /* 0x000fe20000000a00 */
[----:B------:R-:W-:Y:S01]  /*84d0*/  ISETP.GT.AND P4, PT, R0, 0x1, P0 ;  /* 0x000000010000780c */ /* 0x000fe20000784270 */
[-C--:B------:R-:W-:Y:S01]  /*84e0*/  FMUL R11, R88, R23.reuse ;  /* 0x00000017580b7220 */ /* 0x080fe20000400000 */
[----:B------:R-:W-:Y:S01]  /*84f0*/  LEA R6, P1, R162, UR4, 0x2 ;  /* 0x00000004a2067c11 */ /* 0x000fe2000f8210ff */
[-C--:B------:R-:W-:Y:S01]  /*8500*/  FMUL R89, R89, R23.reuse ;  /* 0x0000001759597220 */ /* 0x080fe20000400000 */
[----:B------:R-:W-:Y:S01]  /*8510*/  ISETP.GT.AND P2, PT, R16, 0x8, PT ;  /* 0x000000081000780c */ /* 0x000fe20003f44270 */
[-C--:B------:R-:W-:Y:S01]  /*8520*/  FMUL R91, R91, R23.reuse ;  /* 0x000000175b5b7220 */ /* 0x080fe20000400000 */
[----:B------:R-:W-:Y:S01]  /*8530*/  LEA.HI.X R7, R162, UR5, R167, 0x2, P1 ;  /* 0x00000005a2077c11 */ /* 0x000fe200088f14a7 */
[-C--:B------:R-:W-:Y:S01]  /*8540*/  FMUL R13, R92, R23.reuse ;  /* 0x000000175c0d7220 */ /* 0x080fe20000400000 */
[----:B------:R-:W-:Y:S01]  /*8550*/  SHF.L.U32 R5, R2, 0x5, RZ ;  /* 0x0000000502057819 */ /* 0x000fe200000006ff */
[-C--:B------:R-:W-:Y:S01]  /*8560*/  FMUL R93, R93, R23.reuse ;  /* 0x000000175d5d7220 */ /* 0x080fe20000400000 */
[C---:B------:R-:W-:Y:S01]  /*8570*/  ISETP.GT.AND P1, PT, R0.reuse, RZ, P2 ;  /* 0x000000ff0000720c */ /* 0x040fe20001724270 */
[----:B------:R0:W-:Y:S01]  /*8580*/  @P3 STG.E desc[UR36][R6.64], R11 ;  /* 0x0000000b06003986 */ /* 0x0001e2000c101924 */
[----:B------:R-:W-:Y:S01]  /*8590*/  ISETP.GT.AND P3, PT, R0, 0x1, P2 ;  /* 0x000000010000780c */ /* 0x000fe20001764270 */
[-C--:B------:R-:W-:Y:S01]  /*85a0*/  FMUL R15, R94, R23.reuse ;  /* 0x000000175e0f7220 */ /* 0x080fe20000400000 */
[----:B------:R-:W-:Y:S01]  /*85b0*/  SHF.L.U64.HI R4, R2, 0x5, R3 ;  /* 0x0000000502047819 */ /* 0x000fe20000010203 */
[----:B------:R-:W-:Y:S01]  /*85c0*/  @P4 STG.E desc[UR36][R6.64+0x4], R89 ;  /* 0x0000045906004986 */ /* 0x000fe2000c101924 */
[----:B------:R-:W-:Y:S01]  /*85d0*/  IADD3 R8, P5, R5, R6, RZ ;  /* 0x0000000605087210 */ /* 0x000fe20007fbe0ff */
[-C--:B------:R-:W-:Y:S01]  /*85e0*/  FMUL R95, R95, R23.reuse ;  /* 0x000000175f5f7220 */ /* 0x080fe20000400000 */
[----:B------:R-:W-:Y:S01]  /*85f0*/  ISETP.GT.AND P4, PT, R0, 0x8, P0 ;  /* 0x000000080000780c */ /* 0x000fe20000784270 */
[-C--:B------:R-:W-:Y:S01]  /*8600*/  FMUL R97, R97, R23.reuse ;  /* 0x0000001761617220 */ /* 0x080fe20000400000 */
[-C--:B------:R-:W-:Y:S01]  /*8610*/  FMUL R99, R99, R23.reuse ;  /* 0x0000001763637220 */ /* 0x080fe20000400000 */
[----:B------:R-:W-:Y:S01]  /*8620*/  IMAD.X R9, R4, 0x1, R7, P5 ;  /* 0x0000000104097824 */ /* 0x000fe200028e0607 */
[----:B------:R-:W-:Y:S01]  /*8630*/  ISETP.GT.AND P5, PT, R0, 0x9, P0 ;  /* 0x000000090000780c */ /* 0x000fe200007a4270 */
[-C--:B0-----:R-:W-:Y:S01]  /*8640*/  FMUL R11, R90, R23.reuse ;  /* 0x000000175a0b7220 */ /* 0x081fe20000400000 */
[-C--:B------:R-:W-:Y:S01]  /*8650*/  FMUL R101, R101, R23.reuse ;  /* 0x0000001765657220 */ /* 0x080fe20000400000 */
[-C--:B------:R-:W-:Y:S01]  /*8660*/  FMUL R103, R103, R23.reuse ;  /* 0x0000001767677220 */ /* 0x080fe20000400000 */
[-C--:B------:R-:W-:Y:S01]  /*8670*/  FMUL R105, R105, R23.reuse ;  /* 0x0000001769697220 */ /* 0x080fe20000400000 */
[-C--:B------:R-:W-:Y:S01]  /*8680*/  FMUL R107, R107, R23.reuse ;  /* 0x000000176b6b7220 */ /* 0x080fe20000400000 */
[----:B------:R0:W-:Y:S01]  /*8690*/  @P1 STG.E desc[UR36][R8.64], R11 ;  /* 0x0000000b08001986 */ /* 0x0001e2000c101924 */
[C---:B------:R-:W-:Y:S01]  /*86a0*/  ISETP.GT.AND P1, PT, R0.reuse, 0x8, P2 ;  /* 0x000000080000780c */ /* 0x040fe20001724270 */
[-C--:B------:R-:W-:Y:S01]  /*86b0*/  FMUL R109, R109, R23.reuse ;  /* 0x000000176d6d7220 */ /* 0x080fe20000400000 */
[-C--:B------:R-:W-:Y:S01]  /*86c0*/  FMUL R111, R111, R23.reuse ;  /* 0x000000176f6f7220 */ /* 0x080fe20000400000 */
[----:B------:R-:W-:Y:S01]  /*86d0*/  @P3 STG.E desc[UR36][R8.64+0x4], R91 ;  /* 0x0000045b08003986 */ /* 0x000fe2000c101924 */
[C---:B------:R-:W-:Y:S01]  /*86e0*/  ISETP.GT.AND P3, PT, R0.reuse, 0x9, P2 ;  /* 0x000000090000780c */ /* 0x040fe20001764270 */
[-C--:B------:R-:W-:Y:S01]  /*86f0*/  FMUL R113, R113, R23.reuse ;  /* 0x0000001771717220 */ /* 0x080fe20000400000 */
[-C--:B------:R-:W-:Y:S01]  /*8700*/  FMUL R115, R115, R23.reuse ;  /* 0x0000001773737220 */ /* 0x080fe20000400000 */
[----:B------:R1:W-:Y:S01]  /*8710*/  @P4 STG.E desc[UR36][R6.64+0x20], R13 ;  /* 0x0000200d06004986 */ /* 0x0003e2000c101924 */
[C---:B------:R-:W-:Y:S01]  /*8720*/  ISETP.GT.AND P4, PT, R0.reuse, 0x10, P0 ;  /* 0x000000100000780c */ /* 0x040fe20000784270 */
[-C--:B------:R-:W-:Y:S01]  /*8730*/  FMUL R117, R117, R23.reuse ;  /* 0x0000001775757220 */ /* 0x080fe20000400000 */
[-C--:B------:R-:W-:Y:S01]  /*8740*/  FMUL R119, R119, R23.reuse ;  /* 0x0000001777777220 */ /* 0x080fe20000400000 */
[----:B------:R-:W-:Y:S01]  /*8750*/  @P5 STG.E desc[UR36][R6.64+0x24], R93 ;  /* 0x0000245d06005986 */ /* 0x000fe2000c101924 */
[----:B------:R-:W-:Y:S01]  /*8760*/  ISETP.GT.AND P5, PT, R0, 0x11, P0 ;  /* 0x000000110000780c */ /* 0x000fe200007a4270 */
[-C--:B0-----:R-:W-:Y:S01]  /*8770*/  FMUL R11, R96, R23.reuse ;  /* 0x00000017600b7220 */ /* 0x081fe20000400000 */
[-C--:B------:R-:W-:Y:S01]  /*8780*/  FMUL R121, R121, R23.reuse ;  /* 0x0000001779797220 */ /* 0x080fe20000400000 */
[----:B------:R0:W-:Y:S01]  /*8790*/  @P1 STG.E desc[UR36][R8.64+0x20], R15 ;  /* 0x0000200f08001986 */ /* 0x0001e2000c101924 */
[C---:B------:R-:W-:Y:S01]  /*87a0*/  ISETP.GT.AND P1, PT, R0.reuse, 0x10, P2 ;  /* 0x000000100000780c */ /* 0x040fe20001724270 */
[-C--:B------:R-:W-:Y:S01]  /*87b0*/  FMUL R123, R123, R23.reuse ;  /* 0x000000177b7b7220 */ /* 0x080fe20000400000 */
[-C--:B------:R-:W-:Y:S01]  /*87c0*/  FMUL R125, R125, R23.reuse ;  /* 0x000000177d7d7220 */ /* 0x080fe20000400000 */
[----:B------:R-:W-:Y:S01]  /*87d0*/  @P3 STG.E desc[UR36][R8.64+0x24], R95 ;  /* 0x0000245f08003986 */ /* 0x000fe2000c101924 */
[----:B------:R-:W-:Y:S01]  /*87e0*/  ISETP.GT.AND P3, PT, R0, 0x11, P2 ;  /* 0x000000110000780c */ /* 0x000fe20001764270 */
[-C--:B-1----:R-:W-:Y:S01]  /*87f0*/  FMUL R13, R98, R23.reuse ;  /* 0x00000017620d7220 */ /* 0x082fe20000400000 */
        /* <DEDUP_REMOVED lines=26> */
[----:B------:R-:W-:Y:S01]  /*89a0*/  ISETP.GT.AND P1, PT, R0, 0x20, P2 ;  /* 0x000000200000780c */ /* 0x000fe20001724270 */
[-C--:B------:R-:W-:Y:S01]  /*89b0*/  FMUL R147, R147, R23.reuse ;  /* 0x0000001793937220 */ /* 0x080fe20000400000 */
[----:B------:R-:W-:Y:S01]  /*89c0*/  IMAD.SHL.U32 R17, R2, 0x200, RZ ;  /* 0x0000020002117824 */ /* 0x000fe200078e00ff */
[----:B------:R-:W-:Y:S01]  /*89d0*/  @P3 STG.E desc[UR36][R8.64+0x64], R103 ;  /* 0x0000646708003986 */ /* 0x000fe2000c101924 */
[----:B------:R-:W-:Y:S01]  /*89e0*/  ISETP.GT.AND P3, PT, R0, 0x21, P2 ;  /* 0x000000210000780c */ /* 0x000fe20001764270 */
[-C--:B-1----:R-:W-:Y:S01]  /*89f0*/  FMUL R15, R106, R23.reuse ;  /* 0x000000176a0f7220 */ /* 0x082fe20000400000 */
[----:B------:R-:W-:Y:S01]  /*8a00*/  SHF.L.U64.HI R3, R2, 0x9, R3 ;  /* 0x0000000902037819 */ /* 0x000fe20000010203 */
        /* <DEDUP_REMOVED lines=90> */
[----:B------:R-:W-:-:S02]  /*8fb0*/  FMUL R87, R87, R23 ;  /* 0x0000001757577220 */ /* 0x000fc40000400000 */
[----:B------:R-:W-:Y:S01]  /*8fc0*/  @P3 STG.E desc[UR36][R8.64+0x124], R127 ;  /* 0x0001247f08003986 */ /* 0x000fe2000c101924 */
[----:B------:R-:W-:Y:S01]  /*8fd0*/  ISETP.GT.AND P3, PT, R0, 0x51, P2 ;  /* 0x000000510000780c */ /* 0x000fe20001764270 */
[----:B-1----:R-:W-:Y:S02]  /*8fe0*/  FMUL R15, R130, R23 ;  /* 0x00000017820f7220 */ /* 0x002fe40000400000 */
[----:B------:R1:W-:Y:S01]  /*8ff0*/  @P4 STG.E desc[UR36][R6.64+0x140], R13 ;  /* 0x0001400d06004986 */ /* 0x0003e2000c101924 */
[----:B------:R-:W-:-:S03]  /*9000*/  ISETP.GT.AND P4, PT, R0, 0x58, P0 ;  /* 0x000000580000780c */ /* 0x000fc60000784270 */
[----:B------:R-:W-:Y:S01]  /*9010*/  @P5 STG.E desc[UR36][R6.64+0x144], R129 ;  /* 0x0001448106005986 */ /* 0x000fe2000c101924 */
[----:B------:R-:W-:Y:S01]  /*9020*/  ISETP.GT.AND P5, PT, R0, 0x59, P0 ;  /* 0x000000590000780c */ /* 0x000fe200007a4270 */
[----:B0-----:R-:W-:Y:S02]  /*9030*/  FMUL R11, R132, R23 ;  /* 0x00000017840b7220 */ /* 0x001fe40000400000 */
[----:B------:R0:W-:Y:S01]  /*9040*/  @P1 STG.E desc[UR36][R8.64+0x140], R15 ;  /* 0x0001400f08001986 */ /* 0x0001e2000c101924 */
[----:B------:R-:W-:-:S03]  /*9050*/  ISETP.GT.AND P1, PT, R0, 0x58, P2 ;  /* 0x000000580000780c */ /* 0x000fc60001724270 */
        /* <DEDUP_REMOVED lines=32> */
[-C--:B-1----:R-:W-:Y:S02]  /*9260*/  FMUL R13, R146, R23.reuse ;  /* 0x00000017920d7220 */ /* 0x082fe40000400000 */
[----:B------:R-:W-:Y:S01]  /*9270*/  @P4 STG.E desc[UR36][R6.64+0x1c0], R11 ;  /* 0x0001c00b06004986 */ /* 0x000fe2000c101924 */
[C---:B------:R-:W-:Y:S02]  /*9280*/  ISETP.GT.AND P4, PT, R0.reuse, 0x78, P0 ;  /* 0x000000780000780c */ /* 0x040fe40000784270 */
[----:B------:R-:W-:Y:S01]  /*9290*/  ISETP.GT.AND P0, PT, R0, 0x79, P0 ;  /* 0x000000790000780c */ /* 0x000fe20000704270 */
[----:B------:R-:W-:Y:S01]  /*92a0*/  @P5 STG.E desc[UR36][R6.64+0x1c4], R145 ;  /* 0x0001c49106005986 */ /* 0x000fe2000c101924 */
[----:B0-----:R-:W-:-:S03]  /*92b0*/  FMUL R15, R148, R23 ;  /* 0x00000017940f7220 */ /* 0x001fc60000400000 */
[----:B------:R0:W-:Y:S01]  /*92c0*/  @P1 STG.E desc[UR36][R8.64+0x1c0], R13 ;  /* 0x0001c00d08001986 */ /* 0x0001e2000c101924 */
[----:B------:R-:W-:-:S03]  /*92d0*/  ISETP.GT.AND P1, PT, R16, 0x80, PT ;  /* 0x000000801000780c */ /* 0x000fc60003f24270 */
[----:B------:R-:W-:Y:S01]  /*92e0*/  @P3 STG.E desc[UR36][R8.64+0x1c4], R147 ;  /* 0x0001c49308003986 */ /* 0x000fe2000c101924 */
[C---:B------:R-:W-:Y:S02]  /*92f0*/  ISETP.GT.AND P3, PT, R0.reuse, 0x78, P2 ;  /* 0x000000780000780c */ /* 0x040fe40001764270 */
[----:B------:R-:W-:Y:S01]  /*9300*/  ISETP.GT.AND P2, PT, R0, 0x79, P2 ;  /* 0x000000790000780c */ /* 0x000fe20001744270 */
[----:B------:R1:W-:Y:S01]  /*9310*/  @P4 STG.E desc[UR36][R6.64+0x1e0], R15 ;  /* 0x0001e00f06004986 */ /* 0x0003e2000c101924 */
[----:B------:R-:W-:Y:S01]  /*9320*/  IADD3 R10, P4, P5, R5, R6, R17 ;  /* 0x00000006050a7210 */ /* 0x000fe20007d9e011 */
[----:B0-----:R-:W-:-:S03]  /*9330*/  FMUL R13, R150, R23 ;  /* 0x00000017960d7220 */ /* 0x001fc60000400000 */
[----:B------:R-:W-:Y:S01]  /*9340*/  IADD3.X R11, R4, R7, R3, P4, P5 ;  /* 0x00000007040b7210 */ /* 0x000fe200027ea403 */
[----:B------:R0:W-:Y:S01]  /*9350*/  @P0 STG.E desc[UR36][R6.64+0x1e4], R149 ;  /* 0x0001e49506000986 */ /* 0x0001e2000c101924 */
[C---:B------:R-:W-:Y:S02]  /*9360*/  ISETP.GT.AND P4, PT, R0.reuse, RZ, P1 ;  /* 0x000000ff0000720c */ /* 0x040fe40000f84270 */
[----:B------:R-:W-:Y:S01]  /*9370*/  IADD3 R2, P5, R17, R6, RZ ;  /* 0x0000000611027210 */ /* 0x000fe20007fbe0ff */
[----:B------:R2:W-:Y:S01]  /*9380*/  @P3 STG.E desc[UR36][R8.64+0x1e0], R13 ;  /* 0x0001e00d08003986 */ /* 0x0005e2000c101924 */
[----:B------:R-:W-:Y:S01]  /*9390*/  ISETP.GT.AND P3, PT, R0, 0x1, P1 ;  /* 0x000000010000780c */ /* 0x000fe20000f64270 */
[----:B-1----:R-:W-:Y:S01]  /*93a0*/  FMUL R15, R24, R23 ;  /* 0x00000017180f7220 */ /* 0x002fe20000400000 */
[----:B------:R-:W-:Y:S01]  /*93b0*/  ISETP.GT.AND P0, PT, R16, 0x88, PT ;  /* 0x000000881000780c */ /* 0x000fe20003f04270 */
[----:B------:R1:W-:Y:S01]  /*93c0*/  @P2 STG.E desc[UR36][R8.64+0x1e4], R151 ;  /* 0x0001e49708002986 */ /* 0x0003e2000c101924 */
[----:B------:R-:W-:-:S02]  /*93d0*/  IADD3.X R3, R3, R7, RZ, P5, !PT ;  /* 0x0000000703037210 */ /* 0x000fc40002ffe4ff */
[C---:B------:R-:W-:Y:S02]  /*93e0*/  ISETP.GT.AND P2, PT, R0.reuse, RZ, P0 ;  /* 0x000000ff0000720c */ /* 0x040fe40000744270 */
[----:B------:R-:W-:Y:S01]  /*93f0*/  ISETP.GT.AND P5, PT, R0, 0x1, P0 ;  /* 0x000000010000780c */ /* 0x000fe200007a4270 */
[----:B------:R3:W-:Y:S01]  /*9400*/  @P4 STG.E desc[UR36][R2.64], R15 ;  /* 0x0000000f02004986 */ /* 0x0007e2000c101924 */
[CC--:B0-----:R-:W-:Y:S01]  /*9410*/  IADD3 R6, P4, R5.reuse, R2.reuse, RZ ;  /* 0x0000000205067210 */ /* 0x0c1fe20007f9e0ff */
[-C--:B--2---:R-:W-:Y:S02]  /*9420*/  FMUL R13, R26, R23.reuse ;  /* 0x000000171a0d7220 */ /* 0x084fe40000400000 */
[----:B------:R-:W-:Y:S01]  /*9430*/  @P3 STG.E desc[UR36][R2.64+0x4], R25 ;  /* 0x0000041902003986 */ /* 0x000fe2000c101924 */
[----:B------:R-:W-:Y:S01]  /*9440*/  ISETP.GT.AND P3, PT, R0, 0x8, P1 ;  /* 0x000000080000780c */ /* 0x000fe20000f64270 */
[----:B------:R-:W-:Y:S01]  /*9450*/  IMAD.X R7, R4, 0x1, R3, P4 ;  /* 0x0000000104077824 */ /* 0x000fe200020e0603 */
[----:B-1----:R-:W-:Y:S01]  /*9460*/  IADD3 R8, P4, R5, R2, RZ ;  /* 0x0000000205087210 */ /* 0x002fe20007f9e0ff */
[----:B------:R-:W-:-:S03]  /*9470*/  FMUL R5, R28, R23 ;  /* 0x000000171c057220 */ /* 0x000fc60000400000 */
[----:B------:R0:W-:Y:S01]  /*9480*/  @P2 STG.E desc[UR36][R6.64], R13 ;  /* 0x0000000d06002986 */ /* 0x0001e2000c101924 */
[----:B------:R-:W-:Y:S01]  /*9490*/  ISETP.GT.AND P2, PT, R0, 0x8, P0 ;  /* 0x000000080000780c */ /* 0x000fe20000744270 */
[----:B------:R-:W-:Y:S02]  /*94a0*/  IMAD.X R9, R4, 0x1, R3, P4 ;  /* 0x0000000104097824 */ /* 0x000fe400020e0603 */
[-C--:B---3--:R-:W-:Y:S01]  /*94b0*/  FMUL R15, R30, R23.reuse ;  /* 0x000000171e0f7220 */ /* 0x088fe20000400000 */
[----:B------:R1:W-:Y:S01]  /*94c0*/  @P5 STG.E desc[UR36][R6.64+0x4], R27 ;  /* 0x0000041b06005986 */ /* 0x0003e2000c101924 */
[C---:B------:R-:W-:Y:S02]  /*94d0*/  ISETP.GT.AND P5, PT, R0.reuse, 0x9, P1 ;  /* 0x000000090000780c */ /* 0x040fe40000fa4270 */
[C---:B------:R-:W-:Y:S01]  /*94e0*/  ISETP.GT.AND P4, PT, R0.reuse, 0x11, P1 ;  /* 0x000000110000780c */ /* 0x040fe20000f84270 */
[----:B------:R2:W-:Y:S01]  /*94f0*/  @P3 STG.E desc[UR36][R2.64+0x20], R5 ;  /* 0x0000200502003986 */ /* 0x0005e2000c101924 */
[----:B------:R-:W-:Y:S01]  /*9500*/  ISETP.GT.AND P3, PT, R0, 0x9, P0 ;  /* 0x000000090000780c */ /* 0x000fe20000764270 */
[-C--:B0-----:R-:W-:Y:S01]  /*9510*/  FMUL R13, R38, R23.reuse ;  /* 0x00000017260d7220 */ /* 0x081fe20000400000 */
[----:B-1----:R-:W-:-:S07]  /*9520*/  FMUL R7, R34, R23 ;  /* 0x0000001722077220 */ /* 0x002fce0000400000 */
[----:B------:R-:W-:Y:S01]  /*9530*/  @P5 STG.E desc[UR36][R2.64+0x24], R29 ;  /* 0x0000241d02005986 */ /* 0x000fe2000c101924 */
[----:B------:R-:W-:Y:S01]  /*9540*/  ISETP.GT.AND P5, PT, R0, 0x10, P1 ;  /* 0x000000100000780c */ /* 0x000fe20000fa4270 */
[----:B--2---:R-:W-:Y:S02]  /*9550*/  FMUL R5, R32, R23 ;  /* 0x0000001720057220 */ /* 0x004fe40000400000 */
[----:B------:R0:W-:Y:S01]  /*9560*/  @P2 STG.E desc[UR36][R8.64+0x20], R15 ;  /* 0x0000200f08002986 */ /* 0x0001e2000c101924 */
[----:B------:R-:W-:-:S03]  /*9570*/  ISETP.GT.AND P2, PT, R0, 0x10, P0 ;  /* 0x000000100000780c */ /* 0x000fc60000744270 */
[----:B------:R-:W-:Y:S01]  /*9580*/  @P3 STG.E desc[UR36][R10.64+0x24], R31 ;  /* 0x0000241f0a003986 */ /* 0x000fe2000c101924 */
[----:B------:R-:W-:-:S03]  /*9590*/  ISETP.GT.AND P3, PT, R0, 0x11, P0 ;  /* 0x000000110000780c */ /* 0x000fc60000764270 */
[----:B------:R-:W-:Y:S01]  /*95a0*/  @P4 STG.E desc[UR36][R2.64+0x44], R33 ;  /* 0x0000442102004986 */ /* 0x000fe2000c101924 */
[----:B------:R-:W-:-:S03]  /*95b0*/  ISETP.GT.AND P4, PT, R0, 0x18, P1 ;  /* 0x000000180000780c */ /* 0x000fc60000f84270 */
[----:B------:R1:W-:Y:S01]  /*95c0*/  @P5 STG.E desc[UR36][R2.64+0x40], R5 ;  /* 0x0000400502005986 */ /* 0x0003e2000c101924 */
[----:B------:R-:W-:Y:S01]  /*95d0*/  ISETP.GT.AND P5, PT, R0, 0x19, P1 ;  /* 0x000000190000780c */ /* 0x000fe20000fa4270 */
[----:B0-----:R-:W-:Y:S01]  /*95e0*/  FMUL R9, R36, R23 ;  /* 0x0000001724097220 */ /* 0x001fe20000400000 */
[----:B------:R-:W-:Y:S01]  /*95f0*/  @P2 MOV R4, R10 ;  /* 0x0000000a00042202 */ /* 0x000fe20000000f00 */
[----:B-1----:R-:W-:-:S05]  /*9600*/  @P2 IMAD.MOV.U32 R5, RZ, RZ, R11 ;  /* 0x000000ffff052224 */ /* 0x002fca00078e000b */
[----:B------:R0:W-:Y:S01]  /*9610*/  @P2 STG.E desc[UR36][R4.64+0x40], R7 ;  /* 0x0000400704002986 */ /* 0x0001e2000c101924 */
[----:B------:R-:W-:Y:S01]  /*9620*/  ISETP.GT.AND P2, PT, R0, 0x18, P0 ;  /* 0x000000180000780c */ /* 0x000fe20000744270 */
[----:B0-----:R-:W-:Y:S01]  /*9630*/  @P3 IMAD.MOV.U32 R4, RZ, RZ, R10 ;  /* 0x000000ffff043224 */ /* 0x001fe200078e000a */
[----:B------:R-:W-:Y:S01]  /*9640*/  @P3 MOV R5, R11 ;  /* 0x0000000b00053202 */ /* 0x000fe20000000f00 */
[----:B------:R-:W-:-:S04]  /*9650*/  FMUL R7, R40, R23 ;  /* 0x0000001728077220 */ /* 0x000fc80000400000 */
[----:B------:R0:W-:Y:S01]  /*9660*/  @P3 STG.E desc[UR36][R4.64+0x44], R35 ;  /* 0x0000442304003986 */ /* 0x0001e2000c101924 */
[----:B------:R-:W-:-:S03]  /*9670*/  ISETP.GT.AND P3, PT, R0, 0x19, P0 ;  /* 0x000000190000780c */ /* 0x000fc60000764270 */
[----:B------:R1:W-:Y:S01]  /*9680*/  @P4 STG.E desc[UR36][R2.64+0x60], R9 ;  /* 0x0000600902004986 */ /* 0x0003e2000c101924 */
[----:B------:R-:W-:-:S03]  /*9690*/  ISETP.GT.AND P4, PT, R0, 0x20, P1 ;  /* 0x000000200000780c */ /* 0x000fc60000f84270 */
[----:B------:R-:W-:Y:S01]  /*96a0*/  @P5 STG.E desc[UR36][R2.64+0x64], R37 ;  /* 0x0000642502005986 */ /* 0x000fe2000c101924 */
[----:B------:R-:W-:Y:S01]  /*96b0*/  ISETP.GT.AND P5, PT, R0, 0x21, P1 ;  /* 0x000000210000780c */ /* 0x000fe20000fa4270 */
[----:B0-----:R-:W-:Y:S02]  /*96c0*/  @P2 IMAD.MOV.U32 R4, RZ, RZ, R10 ;  /* 0x000000ffff042224 */ /* 0x001fe400078e000a */
[----:B------:R-:W-:Y:S02]  /*96d0*/  @P2 IMAD.MOV.U32 R5, RZ, RZ, R11 ;  /* 0x000000ffff052224 */ /* 0x000fe400078e000b */
[----:B-1----:R-:W-:-:S03]  /*96e0*/  FMUL R9, R42, R23 ;  /* 0x000000172a097220 */ /* 0x002fc60000400000 */
[----:B------:R0:W-:Y:S01]  /*96f0*/  @P2 STG.E desc[UR36][R4.64+0x60], R13 ;  /* 0x0000600d04002986 */ /* 0x0001e2000c101924 */
[----:B------:R-:W-:Y:S02]  /*9700*/  ISETP.GT.AND P2, PT, R0, 0x20, P0 ;  /* 0x000000200000780c */ /* 0x000fe40000744270 */
[----:B0-----:R-:W-:Y:S01]  /*9710*/  @P3 MOV R4, R10 ;  /* 0x0000000a00043202 */ /* 0x001fe20000000f00 */
[----:B------:R-:W-:Y:S02]  /*9720*/  @P3 IMAD.MOV.U32 R5, RZ, RZ, R11 ;  /* 0x000000ffff053224 */ /* 0x000fe400078e000b */
[----:B------:R-:W-:-:S03]  /*9730*/  FMUL R13, R44, R23 ;  /* 0x000000172c0d7220 */ /* 0x000fc60000400000 */
[----:B------:R0:W-:Y:S01]  /*9740*/  @P3 STG.E desc[UR36][R4.64+0x64], R39 ;  /* 0x0000642704003986 */ /* 0x0001e2000c101924 */
[----:B------:R-:W-:-:S03]  /*9750*/  ISETP.GT.AND P3, PT, R0, 0x21, P0 ;  /* 0x000000210000780c */ /* 0x000fc60000764270 */
[----:B------:R1:W-:Y:S01]  /*9760*/  @P4 STG.E desc[UR36][R2.64+0x80], R7 ;  /* 0x0000800702004986 */ /* 0x0003e2000c101924 */
[----:B------:R-:W-:-:S03]  /*9770*/  ISETP.GT.AND P4, PT, R0, 0x28, P1 ;  /* 0x000000280000780c */ /* 0x000fc60000f84270 */
[----:B------:R-:W-:Y:S01]  /*9780*/  @P5 STG.E desc[UR36][R2.64+0x84], R41 ;  /* 0x0000842902005986 */ /* 0x000fe2000c101924 */
[----:B------:R-:W-:Y:S01]  /*9790*/  ISETP.GT.AND P5, PT, R0, 0x29, P1 ;  /* 0x000000290000780c */ /* 0x000fe20000fa4270 */
[----:B0-----:R-:W-:Y:S01]  /*97a0*/  @P2 IMAD.MOV.U32 R4, RZ, RZ, R10 ;  /* 0x000000ffff042224 */ /* 0x001fe200078e000a */
[----:B------:R-:W-:Y:S01]  /*97b0*/  @P2 MOV R5, R11 ;  /* 0x0000000b00052202 */ /* 0x000fe20000000f00 */
[----:B-1----:R-:W-:-:S04]  /*97c0*/  FMUL R7, R46, R23 ;  /* 0x000000172e077220 */ /* 0x002fc80000400000 */
[----:B------:R0:W-:Y:S01]  /*97d0*/  @P2 STG.E desc[UR36][R4.64+0x80], R9 ;  /* 0x0000800904002986 */ /* 0x0001e2000c101924 */
[----:B------:R-:W-:Y:S01]  /*97e0*/  ISETP.GT.AND P2, PT, R0, 0x28, P0 ;  /* 0x000000280000780c */ /* 0x000fe20000744270 */
[----:B0-----:R-:W-:Y:S02]  /*97f0*/  @P3 IMAD.MOV.U32 R4, RZ, RZ, R10 ;  /* 0x000000ffff043224 */ /* 0x001fe400078e000a */
[----:B------:R-:W-:Y:S01]  /*9800*/  FMUL R9, R48, R23 ;  /* 0x0000001730097220 */ /* 0x000fe20000400000 */
[----:B------:R-:W-:-:S05]  /*9810*/  @P3 IMAD.MOV.U32 R5, RZ, RZ, R11 ;  /* 0x000000ffff053224 */ /* 0x000fca00078e000b */
[----:B------:R0:W-:Y:S01]  /*9820*/  @P3 STG.E desc[UR36][R4.64+0x84], R43 ;  /* 0x0000842b04003986 */ /* 0x0001e2000c101924 */
[----:B------:R-:W-:-:S03]  /*9830*/  ISETP.GT.AND P3, PT, R0, 0x29, P0 ;  /* 0x000000290000780c */ /* 0x000fc60000764270 */
[----:B------:R1:W-:Y:S01]  /*9840*/  @P4 STG.E desc[UR36][R2.64+0xa0], R13 ;  /* 0x0000a00d02004986 */ /* 0x0003e2000c101924 */
[----:B------:R-:W-:-:S03]  /*9850*/  ISETP.GT.AND P4, PT, R0, 0x30, P1 ;  /* 0x000000300000780c */ /* 0x000fc60000f84270 */
[----:B------:R-:W-:Y:S01]  /*9860*/  @P5 STG.E desc[UR36][R2.64+0xa4], R45 ;  /* 0x0000a42d02005986 */ /* 0x000fe2000c101924 */
[----:B------:R-:W-:Y:S02]  /*9870*/  ISETP.GT.AND P5, PT, R0, 0x31, P1 ;  /* 0x000000310000780c */ /* 0x000fe40000fa4270 */
[----:B0-----:R-:W-:Y:S01]  /*9880*/  @P2 MOV R4, R10 ;  /* 0x0000000a00042202 */ /* 0x001fe20000000f00 */
[----:B------:R-:W-:Y:S02]  /*9890*/  @P2 IMAD.MOV.U32 R5, RZ, RZ, R11 ;  /* 0x000000ffff052224 */ /* 0x000fe400078e000b */
[----:B-1----:R-:W-:-:S03]  /*98a0*/  FMUL R13, R50, R23 ;  /* 0x00000017320d7220 */ /* 0x002fc60000400000 */
        /* <DEDUP_REMOVED lines=120> */
[C---:B------:R-:W-:Y:S02]  /*a030*/  ISETP.GT.AND P4, PT, R0.reuse, 0x71, P0 ;  /* 0x000000710000780c */ /* 0x040fe40000784270 */
[C---:B------:R-:W-:Y:S01]  /*a040*/  ISETP.GT.AND P0, PT, R0.reuse, 0x79, P0 ;  /* 0x000000790000780c */ /* 0x040fe20000704270 */
[----:B------:R-:W-:Y:S01]  /*a050*/  @P2 STG.E desc[UR36][R2.64+0x1c4], R81 ;  /* 0x0001c45102002986 */ /* 0x000fe2000c101924 */
[C---:B------:R-:W-:Y:S02]  /*a060*/  ISETP.GT.AND P2, PT, R0.reuse, 0x78, P1 ;  /* 0x000000780000780c */ /* 0x040fe40000f44270 */
[----:B------:R-:W-:-:S03]  /*a070*/  ISETP.GT.AND P1, PT, R0, 0x79, P1 ;  /* 0x000000790000780c */ /* 0x000fc60000f24270 */
[----:B0-----:R-:W-:Y:S01]  /*a080*/  @P3 MOV R4, R10 ;  /* 0x0000000a00043202 */ /* 0x001fe20000000f00 */
[----:B------:R-:W-:Y:S02]  /*a090*/  @P3 IMAD.MOV.U32 R5, RZ, RZ, R11 ;  /* 0x000000ffff053224 */ /* 0x000fe400078e000b */
[----:B-1----:R-:W-:-:S03]  /*a0a0*/  FMUL R13, R86, R23 ;  /* 0x00000017560d7220 */ /* 0x002fc60000400000 */
[----:B------:R0:W-:Y:S02]  /*a0b0*/  @P3 STG.E desc[UR36][R4.64+0x1c0], R7 ;  /* 0x0001c00704003986 */ /* 0x0001e4000c101924 */
[----:B0-----:R-:W-:Y:S01]  /*a0c0*/  @P4 IMAD.MOV.U32 R4, RZ, RZ, R10 ;  /* 0x000000ffff044224 */ /* 0x001fe200078e000a */
[----:B------:R-:W-:-:S05]  /*a0d0*/  @P4 MOV R5, R11 ;  /* 0x0000000b00054202 */ /* 0x000fca0000000f00 */
[----:B------:R-:W-:Y:S04]  /*a0e0*/  @P4 STG.E desc[UR36][R4.64+0x1c4], R83 ;  /* 0x0001c45304004986 */ /* 0x000fe8000c101924 */
[----:B------:R-:W-:Y:S04]  /*a0f0*/  @P2 STG.E desc[UR36][R2.64+0x1e0], R9 ;  /* 0x0001e00902002986 */ /* 0x000fe8000c101924 */
[----:B------:R0:W-:Y:S02]  /*a100*/  @P1 STG.E desc[UR36][R2.64+0x1e4], R85 ;  /* 0x0001e45502001986 */ /* 0x0001e4000c101924 */
[----:B0-----:R-:W-:-:S02]  /*a110*/  @P5 IMAD.MOV.U32 R2, RZ, RZ, R10 ;  /* 0x000000ffff025224 */ /* 0x001fc400078e000a */
[----:B------:R-:W-:-:S05]  /*a120*/  @P5 IMAD.MOV.U32 R3, RZ, RZ, R11 ;  /* 0x000000ffff035224 */ /* 0x000fca00078e000b */
[----:B------:R0:W-:Y:S04]  /*a130*/  @P5 STG.E desc[UR36][R2.64+0x1e0], R13 ;  /* 0x0001e00d02005986 */ /* 0x0001e8000c101924 */
[----:B------:R0:W-:Y:S02]  /*a140*/  @P0 STG.E desc[UR36][R10.64+0x1e4], R87 ;  /* 0x0001e4570a000986 */ /* 0x0001e4000c101924 */
.L_x_291:
[----:B------:R-:W-:Y:S05]  /*a150*/  BSYNC B0 ;  /* 0x0000000000007941 */ /* 0x000fea0003800000 */
.L_x_39:
[----:B0-----:R-:W2:Y:S04]  /*a160*/  LDL.LU R3, [R1+0x18] ;  /* 0x0000180001037983 */ /* 0x001ea80000300800 */
[----:B------:R-:W2:Y:S01]  /*a170*/  LDL.LU R2, [R1+0x1c] ;  /* 0x00001c0001027983 */ /* 0x000ea20000300800 */
[----:B------:R-:W-:Y:S01]  /*a180*/  ULDC UR4, c[0x0][0xc] ;  /* 0x0000030000047ab9 */ /* 0x000fe20000000800 */
[----:B------:R-:W-:Y:S01]  /*a190*/  ULDC UR5, c[0x0][0x10] ;  /* 0x0000040000057ab9 */ /* 0x000fe20000000800 */
[----:B------:R-:W2:Y:S01]  /*a1a0*/  LDC R5, c[0x0][0x14] ;  /* 0x00000500ff057b82 */ /* 0x000ea20000000800 */
[----:B------:R-:W-:Y:S01]  /*a1b0*/  UIMAD.WIDE.U32 UR4, UR4, UR5, URZ ;  /* 0x00000005040472a5 */ /* 0x000fe2000f8e003f */
[----:B------:R-:W-:Y:S01]  /*a1c0*/  PRMT R0, RZ, 0x7610, R0 ;  /* 0x00007610ff007816 */ /* 0x000fe20000000000 */
[----:B------:R-:W-:Y:S01]  /*a1d0*/  IMAD.MOV.U32 R16, RZ, RZ, -0x1 ;  /* 0xffffffffff107424 */ /* 0x000fe200078e00ff */
[----:B------:R-:W-:-:S03]  /*a1e0*/  MOV R17, 0xffffffff ;  /* 0xffffffff00117802 */ /* 0x000fc60000000f00 */
[----:B--2---:R-:W-:-:S04]  /*a1f0*/  IMAD.WIDE.U32 R2, R5, UR4, R2 ;  /* 0x0000000405027c25 */ /* 0x004fc8000f8e0002 */
[----:B------:R-:W-:Y:S01]  /*a200*/  IMAD R5, R5, UR5, RZ ;  /* 0x0000000505057c24 */ /* 0x000fe2000f8e02ff */
[----:B------:R-:W-:Y:S01]  /*a210*/  ULDC.64 UR4, c[0x0][0x650] ;  /* 0x0001940000047ab9 */ /* 0x000fe20000000a00 */
[----:B------:R-:W-:Y:S01]  /*a220*/  IMAD.MOV.U32 R20, RZ, RZ, R2 ;  /* 0x000000ffff147224 */ /* 0x000fe200078e0002 */
[----:B------:R-:W-:Y:S02]  /*a230*/  ISETP.GE.U32.AND P0, PT, R2, UR4, PT ;  /* 0x0000000402007c0c */ /* 0x000fe4000bf06070 */
[----:B------:R-:W-:-:S04]  /*a240*/  IADD3 R26, R3, R5, RZ ;  /* 0x00000005031a7210 */ /* 0x000fc80007ffe0ff */
[----:B------:R-:W-:Y:S01]  /*a250*/  ISETP.GE.U32.AND.EX P0, PT, R26, UR5, PT, P0 ;  /* 0x000000051a007c0c */ /* 0x000fe2000bf06100 */
[----:B------:R0:W-:Y:S04]  /*a260*/  STL [R1+0x18], R26 ;  /* 0x0000181a01007387 */ /* 0x0001e80000100800 */
[----:B------:R0:W-:Y:S08]  /*a270*/  STL [R1+0x1c], R20 ;  /* 0x00001c1401007387 */ /* 0x0001f00000100800 */
[----:B------:R-:W-:Y:S05]  /*a280*/  @P0 BRA `(.L_x_292) ;  /* 0x0000000400700947 */ /* 0x000fea0003800000 */
[----:B------:R-:W2:Y:S01]  /*a290*/  S2R R14, SR_CTAID.X ;  /* 0x00000000000e7919 */ /* 0x000ea20000002500 */
[----:B---3--:R-:W3:Y:S01]  /*a2a0*/  LDC.64 R8, c[0x0][0x628] ;  /* 0x00018a00ff087b82 */ /* 0x008ee20000000a00 */
[----:B------:R-:W-:Y:S01]  /*a2b0*/  ULDC UR4, c[0x0][0x150] ;  /* 0x0000540000047ab9 */ /* 0x000fe20000000800 */
[----:B------:R-:W-:Y:S01]  /*a2c0*/  IMAD.MOV.U32 R6, RZ, RZ, R20 ;  /* 0x000000ffff067224 */ /* 0x000fe200078e0014 */
[----:B------:R-:W0:Y:S01]  /*a2d0*/  S2R R16, SR_CTAID.Y ;  /* 0x0000000000107919 */ /* 0x000e220000002600 */
[----:B------:R-:W-:-:S04]  /*a2e0*/  IMAD.MOV.U32 R7, RZ, RZ, R26 ;  /* 0x000000ffff077224 */ /* 0x000fc800078e001a */
[----:B------:R-:W0:Y:S08]  /*a2f0*/  LDC R21, c[0x0][0x144] ;  /* 0x00005100ff157b82 */ /* 0x000e300000000800 */
[----:B------:R-:W0:Y:S08]  /*a300*/  LDC R10, c[0x0][0x630] ;  /* 0x00018c00ff0a7b82 */ /* 0x000e300000000800 */
[----:B------:R-:W0:Y:S01]  /*a310*/  LDC.64 R12, c[0x0][0x620] ;  /* 0x00018800ff0c7b82 */ /* 0x000e220000000a00 */
[----:B---3--:R-:W-:-:S04]  /*a320*/  ISETP.NE.U32.AND P0, PT, R8, RZ, PT ;  /* 0x000000ff0800720c */ /* 0x008fc80003f05070 */
[----:B------:R-:W-:Y:S02]  /*a330*/  ISETP.NE.AND.EX P0, PT, R9, RZ, PT, P0 ;  /* 0x000000ff0900720c */ /* 0x000fe40003f05300 */
[----:B--2---:R-:W-:-:S05]  /*a340*/  I2FP.F32.U32 R0, R14 ;  /* 0x0000000e00007245 */ /* 0x004fca0000201000 */
[----:B------:R-:W-:-:S04]  /*a350*/  FMUL R0, R0, UR4 ;  /* 0x0000000400007c20 */ /* 0x000fc80008400000 */
[----:B------:R2:W3:Y:S02]  /*a360*/  F2I.U32.TRUNC.NTZ R15, R0 ;  /* 0x00000000000f7305 */ /* 0x0004e4000020f000 */
[----:B------:R-:W-:Y:S05]  /*a370*/  @!P0 BRA `(.L_x_293) ;  /* 0x0000000000288947 */ /* 0x000fea0003800000 */
[----:B--2---:R-:W2:Y:S02]  /*a380*/  LDC R0, c[0x0][0x634] ;  /* 0x00018d00ff007b82 */ /* 0x004ea40000000800 */
[----:B--2---:R-:W-:-:S04]  /*a390*/  IADD3 R7, P0, R20, R0, RZ ;  /* 0x0000000014077210 */ /* 0x004fc80007f1e0ff */
[----:B------:R-:W-:-:S05]  /*a3a0*/  IADD3.X R11, RZ, R26, RZ, P0, !PT ;  /* 0x0000001aff0b7210 */ /* 0x000fca00007fe4ff */
[----:B------:R-:W-:-:S04]  /*a3b0*/  IMAD.WIDE.U32 R2, R11, R8, RZ ;  /* 0x000000080b027225 */ /* 0x000fc800078e00ff */
[----:B------:R-:W-:-:S04]  /*a3c0*/  IMAD.WIDE.U32 R4, P0, R7, R9, R2 ;  /* 0x0000000907047225 */ /* 0x000fc80007800002 */
[----:B------:R-:W-:-:S04]  /*a3d0*/  IMAD.WIDE.U32 R2, R7, R8, RZ ;  /* 0x0000000807027225 */ /* 0x000fc800078e00ff */
[----:B------:R-:W-:Y:S01]  /*a3e0*/  IMAD.X R7, RZ, RZ, RZ, P0 ;  /* 0x000000ffff077224 */ /* 0x000fe200000e06ff */
[----:B------:R-:W-:Y:S01]  /*a3f0*/  IADD3 RZ, P0, R3, R4, RZ ;  /* 0x0000000403ff7210 */ /* 0x000fe20007f1e0ff */
[----:B------:R-:W-:-:S04]  /*a400*/  IMAD.MOV.U32 R6, RZ, RZ, R5 ;  /* 0x000000ffff067224 */ /* 0x000fc800078e0005 */
[----:B------:R-:W-:-:S08]  /*a410*/  IMAD.WIDE.U32.X R6, R11, R9, R6, P0 ;  /* 0x000000090b067225 */ /* 0x000fd000000e0406 */
.L_x_293:
[-CC-:B0-----:R-:W-:Y:S01]  /*a420*/  SHF.R.U64 R17, R6, R10.reuse, R7.reuse ;  /* 0x0000000a06117219 */ /* 0x181fe20000001207 */
[----:B------:R-:W0:Y:S01]  /*a430*/  LDC.64 R24, c[0x0][0x640] ;  /* 0x00019000ff187b82 */ /* 0x000e220000000a00 */
[----:B--2---:R-:W-:Y:S01]  /*a440*/  SHF.R.U32.HI R0, RZ, R10, R7 ;  /* 0x0000000aff007219 */ /* 0x004fe20000011607 */
[----:B------:R-:W-:Y:S01]  /*a450*/  IMAD.MOV.U32 R2, RZ, RZ, R20 ;  /* 0x000000ffff027224 */ /* 0x000fe200078e0014 */
[----:B------:R-:W-:Y:S01]  /*a460*/  IADD3 R5, P0, RZ, -R17, RZ ;  /* 0x80000011ff057210 */ /* 0x000fe20007f1e0ff */
[----:B---3--:R-:W-:Y:S01]  /*a470*/  IMAD.MOV R15, RZ, RZ, -R15 ;  /* 0x000000ffff0f7224 */ /* 0x008fe200078e0a0f */
[----:B------:R-:W-:Y:S01]  /*a480*/  ULDC UR4, c[0x0][0x154] ;  /* 0x0000550000047ab9 */ /* 0x000fe20000000800 */
[----:B------:R-:W-:Y:S02]  /*a490*/  MOV R7, 0x1 ;  /* 0x0000000100077802 */ /* 0x000fe40000000f00 */
[----:B------:R-:W2:Y:S01]  /*a4a0*/  LDC R4, c[0x0][0x618] ;  /* 0x00018600ff047b82 */ /* 0x000ea20000000800 */
[----:B------:R-:W-:Y:S01]  /*a4b0*/  IADD3.X R3, RZ, ~R0, RZ, P0, !PT ;  /* 0x80000000ff037210 */ /* 0x000fe200007fe4ff */
[----:B------:R-:W-:-:S04]  /*a4c0*/  IMAD R15, R21, R15, R14 ;  /* 0x0000000f150f7224 */ /* 0x000fc800078e020e */
[----:B------:R-:W-:Y:S01]  /*a4d0*/  IMAD R0, R3, R12, RZ ;  /* 0x0000000c03007224 */ /* 0x000fe200078e02ff */
[----:B------:R-:W-:Y:S01]  /*a4e0*/  MOV R3, R26 ;  /* 0x0000001a00037202 */ /* 0x000fe20000000f00 */
[----:B------:R-:W3:Y:S02]  /*a4f0*/  LDC R6, c[0x0][0x608] ;  /* 0x00018200ff067b82 */ /* 0x000ee40000000800 */
[----:B------:R-:W-:-:S06]  /*a500*/  IMAD.WIDE.U32 R2, R5, R12, R2 ;  /* 0x0000000c05027225 */ /* 0x000fcc00078e0002 */
[----:B------:R-:W1:Y:S01]  /*a510*/  LDC R18, c[0x0][0x658] ;  /* 0x00019600ff127b82 */ /* 0x000e620000000800 */
[----:B------:R-:W-:Y:S01]  /*a520*/  IMAD R5, R5, R13, R0 ;  /* 0x0000000d05057224 */ /* 0x000fe200078e0200 */
[----:B------:R-:W-:Y:S02]  /*a530*/  I2FP.F32.U32 R0, R16 ;  /* 0x0000001000007245 */ /* 0x000fe40000201000 */
[----:B0-----:R-:W-:Y:S01]  /*a540*/  ISETP.NE.U32.AND P0, PT, R24, RZ, PT ;  /* 0x000000ff1800720c */ /* 0x001fe20003f05070 */
[----:B------:R-:W-:Y:S02]  /*a550*/  IMAD.IADD R3, R3, 0x1, R5 ;  /* 0x0000000103037824 */ /* 0x000fe400078e0205 */
[----:B------:R-:W-:Y:S01]  /*a560*/  FMUL R0, R0, UR4 ;  /* 0x0000000400007c20 */ /* 0x000fe20008400000 */
[----:B------:R-:W0:Y:S01]  /*a570*/  LDC R13, c[0x0][0x148] ;  /* 0x00005200ff0d7b82 */ /* 0x000e220000000800 */
[----:B------:R-:W-:Y:S01]  /*a580*/  ISETP.NE.AND.EX P0, PT, R25, RZ, PT, P0 ;  /* 0x000000ff1900720c */ /* 0x000fe20003f05300 */
[----:B------:R-:W-:Y:S01]  /*a590*/  IMAD.MOV.U32 R5, RZ, RZ, -0x1 ;  /* 0xffffffffff057424 */ /* 0x000fe200078e00ff */
[-CC-:B--2---:R-:W-:Y:S01]  /*a5a0*/  SHF.R.U64 R10, R2, R4.reuse, R3.reuse ;  /* 0x00000004020a7219 */ /* 0x184fe20000001203 */
[----:B------:R2:W0:Y:S01]  /*a5b0*/  F2I.U32.TRUNC.NTZ R12, R0 ;  /* 0x00000000000c7305 */ /* 0x000422000020f000 */
[----:B------:R-:W-:-:S03]  /*a5c0*/  SHF.R.U32.HI R3, RZ, R4, R3 ;  /* 0x00000004ff037219 */ /* 0x000fc60000011603 */
[----:B------:R-:W0:Y:S01]  /*a5d0*/  LDC R14, c[0x0][0x600] ;  /* 0x00018000ff0e7b82 */ /* 0x000e220000000800 */
[-CC-:B---3--:R-:W-:Y:S02]  /*a5e0*/  SHF.R.U64 R8, R10, R6.reuse, R3.reuse ;  /* 0x000000060a087219 */ /* 0x188fe40000001203 */
[----:B------:R-:W-:-:S05]  /*a5f0*/  SHF.R.U32.HI R3, RZ, R6, R3 ;  /* 0x00000006ff037219 */ /* 0x000fca0000011603 */
[----:B------:R-:W3:Y:S01]  /*a600*/  LDC R20, c[0x0][0x648] ;  /* 0x00019200ff147b82 */ /* 0x000ee20000000800 */
[-CC-:B-1----:R-:W-:Y:S02]  /*a610*/  SHF.R.U64 R11, R8, R18.reuse, R3.reuse ;  /* 0x00000012080b7219 */ /* 0x182fe40000001203 */
[-C--:B------:R-:W-:Y:S02]  /*a620*/  SHF.L.U32 R5, R5, R18.reuse, RZ ;  /* 0x0000001205057219 */ /* 0x080fe400000006ff */
[-C--:B------:R-:W-:Y:S01]  /*a630*/  SHF.R.U32.HI R3, RZ, R18.reuse, R3 ;  /* 0x00000012ff037219 */ /* 0x080fe20000011603 */
[----:B------:R-:W-:Y:S01]  /*a640*/  IMAD.MOV.U32 R2, RZ, RZ, R11 ;  /* 0x000000ffff027224 */ /* 0x000fe200078e000b */
[----:B------:R-:W-:Y:S01]  /*a650*/  SHF.L.U32 R18, R7, R18, RZ ;  /* 0x0000001207127219 */ /* 0x000fe200000006ff */
[----:B------:R-:W1:Y:S01]  /*a660*/  LDC R26, c[0x0][0x638] ;  /* 0x00018e00ff1a7b82 */ /* 0x000e620000000800 */
[----:B------:R-:W-:-:S07]  /*a670*/  LOP3.LUT R21, RZ, R5, RZ, 0x33, !PT ;  /* 0x00000005ff157212 */ /* 0x000fce00078e33ff */
[----:B------:R-:W0:Y:S01]  /*a680*/  LDC R27, c[0x0][0x610] ;  /* 0x00018400ff1b7b82 */ /* 0x000e220000000800 */
[----:B--2---:R-:W-:Y:S05]  /*a690*/  @!P0 BRA `(.L_x_294) ;  /* 0x0000000000288947 */ /* 0x004fea0003800000 */
[----:B------:R-:W2:Y:S02]  /*a6a0*/  LDC R0, c[0x0][0x64c] ;  /* 0x00019300ff007b82 */ /* 0x000ea40000000800 */
[----:B--2---:R-:W-:-:S05]  /*a6b0*/  IADD3 R7, P0, R11, R0, RZ ;  /* 0x000000000b077210 */ /* 0x004fca0007f1e0ff */
[----:B------:R-:W-:-:S04]  /*a6c0*/  IMAD.X R9, RZ, RZ, R3, P0 ;  /* 0x000000ffff097224 */ /* 0x000fc800000e0603 */
[----:B------:R-:W-:-:S04]  /*a6d0*/  IMAD.WIDE.U32 R2, R9, R24, RZ ;  /* 0x0000001809027225 */ /* 0x000fc800078e00ff */
[----:B------:R-:W-:-:S04]  /*a6e0*/  IMAD.WIDE.U32 R4, P0, R7, R25, R2 ;  /* 0x0000001907047225 */ /* 0x000fc80007800002 */
[----:B------:R-:W-:Y:S01]  /*a6f0*/  IMAD.WIDE.U32 R2, R7, R24, RZ ;  /* 0x0000001807027225 */ /* 0x000fe200078e00ff */
[----:B------:R-:W-:-:S03]  /*a700*/  IADD3.X R7, RZ, RZ, RZ, P0, !PT ;  /* 0x000000ffff077210 */ /* 0x000fc600007fe4ff */
[----:B------:R-:W-:Y:S01]  /*a710*/  IMAD.MOV.U32 R6, RZ, RZ, R5 ;  /* 0x000000ffff067224 */ /* 0x000fe200078e0005 */
[----:B------:R-:W-:-:S05]  /*a720*/  IADD3 RZ, P0, R3, R4, RZ ;  /* 0x0000000403ff7210 */ /* 0x000fca0007f1e0ff */
[----:B------:R-:W-:-:S08]  /*a730*/  IMAD.WIDE.U32.X R2, R9, R25, R6, P0 ;  /* 0x0000001909027225 */ /* 0x000fd000000e0406 */
.L_x_294:
[----:B------:R-:W2:Y:S01]  /*a740*/  LDC R4, c[0x0][0x65c] ;  /* 0x00019700ff047b82 */ /* 0x000ea20000000800 */
[----:B---3--:R-:W-:Y:S01]  /*a750*/  SHF.R.U64 R0, R2, R20, R3 ;  /* 0x0000001402007219 */ /* 0x008fe20000001203 */
[----:B0-----:R-:W-:Y:S01]  /*a760*/  IMAD.MOV R12, RZ, RZ, -R12 ;  /* 0x000000ffff0c7224 */ /* 0x001fe200078e0a0c */
[----:B------:R-:W-:Y:S02]  /*a770*/  LOP3.LUT R3, R8, R21, RZ, 0xc0, !PT ;  /* 0x0000001508037212 */ /* 0x000fe400078ec0ff */
[----:B------:R-:W-:Y:S01]  /*a780*/  IADD3 R5, R14, -0x1, RZ ;  /* 0xffffffff0e057810 */ /* 0x000fe20007ffe0ff */
[----:B------:R-:W-:Y:S02]  /*a790*/  IMAD.MOV R2, RZ, RZ, -R0 ;  /* 0x000000ffff027224 */ /* 0x000fe400078e0a00 */
[----:B------:R-:W-:Y:S01]  /*a7a0*/  IMAD R18, R18, R0, R3 ;  /* 0x0000000012127224 */ /* 0x000fe200078e0203 */
[----:B------:R-:W-:Y:S01]  /*a7b0*/  LOP3.LUT R3, R10, R5, RZ, 0xc0, !PT ;  /* 0x000000050a037212 */ /* 0x000fe200078ec0ff */
[----:B-1----:R-:W-:-:S02]  /*a7c0*/  IMAD R0, R2, R26, R11 ;  /* 0x0000001a02007224 */ /* 0x002fc400078e020b */
[----:B------:R-:W-:Y:S02]  /*a7d0*/  IMAD.MOV.U32 R2, RZ, RZ, 0x1 ;  /* 0x00000001ff027424 */ /* 0x000fe400078e00ff */
[----:B------:R-:W-:-:S03]  /*a7e0*/  IMAD R3, R0, R14, R3 ;  /* 0x0000000e00037224 */ /* 0x000fc600078e0203 */
[----:B------:R-:W-:Y:S02]  /*a7f0*/  PRMT R0, R2, 0x7610, R0 ;  /* 0x0000761002007816 */ /* 0x000fe40000000000 */
[----:B--2---:R-:W-:-:S13]  /*a800*/  ISETP.NE.AND P0, PT, R4, 0x1, PT ;  /* 0x000000010400780c */ /* 0x004fda0003f05270 */
[----:B------:R-:W-:-:S04]  /*a810*/  @P0 IMAD R15, R13, R12, R16 ;  /* 0x0000000c0d0f0224 */ /* 0x000fc800078e0210 */
[----:B------:R-:W-:-:S05]  /*a820*/  IMAD R18, R18, R27, R15 ;  /* 0x0000001b12127224 */ /* 0x000fca00078e020f */
[----:B------:R-:W-:Y:S02]  /*a830*/  SEL R16, R3, R18, !P0 ;  /* 0x0000001203107207 */ /* 0x000fe40004000000 */
[----:B------:R-:W-:-:S07]  /*a840*/  SEL R18, R18, R3, !P0 ;  /* 0x0000000312127207 */ /* 0x000fce0004000000 */
.L_x_292:
[----:B------:R-:W-:-:S13]  /*a850*/  LOP3.LUT P0, RZ, R0, 0xff, RZ, 0xc0, !PT ;  /* 0x000000ff00ff7812 */ /* 0x000fda000780c0ff */
[----:B------:R-:W-:Y:S05]  /*a860*/  @P0 BRA `(.L_x_295) ;  /* 0xffffff6400c40947 */ /* 0x000fea000383ffff */
[----:B------:R-:W-:Y:S05]  /*a870*/  EXIT ;  /* 0x000000000000794d */ /* 0x000fea0003800000 */
.L_x_3:
[----:B------:R-:W2:Y:S04]  /*a880*/  LDL R19, [R1+0x1c] ;  /* 0x00001c0001137983 */ /* 0x000ea80000100800 */
[----:B0-----:R-:W3:Y:S01]  /*a890*/  LDL R20, [R1+0x18] ;  /* 0x0000180001147983 */ /* 0x001ee20000100800 */
[----:B------:R-:W-:Y:S01]  /*a8a0*/  IMAD.MOV.U32 R6, RZ, RZ, -0x1 ;  /* 0xffffffffff067424 */ /* 0x000fe200078e00ff */
[----:B------:R-:W-:-:S04]  /*a8b0*/  ULDC.64 UR4, c[0x0][0x650] ;  /* 0x0001940000047ab9 */ /* 0x000fc80000000a00 */
[----:B------:R0:W-:Y:S01]  /*a8c0*/  STL [R1+0x8], R6 ;  /* 0x0000080601007387 */ /* 0x0001e20000100800 */
[----:B------:R-:W-:Y:S01]  /*a8d0*/  PRMT R5, RZ, 0x7610, R5 ;  /* 0x00007610ff057816 */ /* 0x000fe20000000005 */
[----:B------:R-:W-:Y:S01]  /*a8e0*/  IMAD.MOV.U32 R16, RZ, RZ, -0x1 ;  /* 0xffffffffff107424 */ /* 0x000fe200078e00ff */
[----:B------:R-:W-:Y:S02]  /*a8f0*/  MOV R17, 0xffffffff ;  /* 0xffffffff00117802 */ /* 0x000fe40000000f00 */
[----:B--2---:R-:W-:-:S04]  /*a900*/  ISETP.GE.U32.AND P0, PT, R19, UR4, PT ;  /* 0x0000000413007c0c */ /* 0x004fc8000bf06070 */
[----:B---3--:R-:W-:-:S13]  /*a910*/  ISETP.GE.U32.AND.EX P0, PT, R20, UR5, PT, P0 ;  /* 0x0000000514007c0c */ /* 0x008fda000bf06100 */
[----:B0-----:R-:W-:Y:S05]  /*a920*/  @P0 BRA `(.L_x_296) ;  /* 0x0000000400680947 */ /* 0x001fea0003800000 */
[----:B------:R-:W0:Y:S01]  /*a930*/  LDC.64 R12, c[0x0][0x628] ;  /* 0x00018a00ff0c7b82 */ /* 0x000e220000000a00 */
[----:B------:R-:W-:Y:S01]  /*a940*/  MOV R10, R19 ;  /* 0x00000013000a7202 */ /* 0x000fe20000000f00 */
[----:B------:R-:W-:-:S06]  /*a950*/  IMAD.MOV.U32 R11, RZ, RZ, R20 ;  /* 0x000000ffff0b7224 */ /* 0x000fcc00078e0014 */
        /* <DEDUP_REMOVED lines=15> */
.L_x_297:
[-CC-:B------:R-:W-:Y:S01]  /*aa50*/  SHF.R.U64 R12, R10, R14.reuse, R11.reuse ;  /* 0x0000000e0a0c7219 */ /* 0x180fe2000000120b */
[----:B------:R-:W0:Y:S01]  /*aa60*/  LDC R18, c[0x0][0x618] ;  /* 0x00018600ff127b82 */ /* 0x000e220000000800 */
[----:B------:R-:W-:Y:S01]  /*aa70*/  SHF.R.U32.HI R3, RZ, R14, R11 ;  /* 0x0000000eff037219 */ /* 0x000fe2000001160b */
[----:B------:R-:W-:Y:S01]  /*aa80*/  IMAD.MOV.U32 R7, RZ, RZ, R20 ;  /* 0x000000ffff077224 */ /* 0x000fe200078e0014 */
[----:B------:R-:W-:Y:S01]  /*aa90*/  IADD3 R5, P0, RZ, -R12, RZ ;  /* 0x8000000cff057210 */ /* 0x000fe20007f1e0ff */
[----:B------:R-:W-:Y:S01]  /*aaa0*/  ULDC UR4, c[0x0][0x150] ;  /* 0x0000540000047ab9 */ /* 0x000fe20000000800 */
[----:B------:R-:W-:Y:S02]  /*aab0*/  I2FP.F32.U32 R8, R2 ;  /* 0x0000000200087245 */ /* 0x000fe40000201000 */
[----:B------:R-:W-:Y:S01]  /*aac0*/  MOV R6, R19 ;  /* 0x0000001300067202 */ /* 0x000fe20000000f00 */
[----:B------:R-:W1:Y:S01]  /*aad0*/  LDC.64 R20, c[0x0][0x640] ;  /* 0x00019000ff147b82 */ /* 0x000e620000000a00 */
[----:B------:R-:W-:-:S02]  /*aae0*/  IMAD.X R3, RZ, RZ, ~R3, P0 ;  /* 0x000000ffff037224 */ /* 0x000fc400000e0e03 */
[----:B------:R-:W-:Y:S01]  /*aaf0*/  FMUL R9, R8, UR4 ;  /* 0x0000000408097c20 */ /* 0x000fe20008400000 */
[----:B------:R-:W-:Y:S01]  /*ab00*/  ULDC UR4, c[0x0][0x154] ;  /* 0x0000550000047ab9 */ /* 0x000fe20000000800 */
[----:B------:R-:W-:-:S03]  /*ab10*/  IMAD.WIDE.U32 R6, R5, R16, R6 ;  /* 0x0000001005067225 */ /* 0x000fc600078e0006 */
[----:B------:R-:W2:Y:S01]  /*ab20*/  LDC R11, c[0x0][0x144] ;  /* 0x00005100ff0b7b82 */ /* 0x000ea20000000800 */
[----:B------:R-:W-:Y:S01]  /*ab30*/  IMAD R8, R3, R16, RZ ;  /* 0x0000001003087224 */ /* 0x000fe200078e02ff */
[----:B------:R-:W3:Y:S03]  /*ab40*/  F2I.U32.TRUNC.NTZ R9, R9 ;  /* 0x0000000900097305 */ /* 0x000ee6000020f000 */
[----:B------:R-:W-:Y:S02]  /*ab50*/  IMAD R3, R5, R17, R8 ;  /* 0x0000001105037224 */ /* 0x000fe400078e0208 */
[----:B------:R-:W-:Y:S01]  /*ab60*/  IMAD.MOV.U32 R8, RZ, RZ, 0x1 ;  /* 0x00000001ff087424 */ /* 0x000fe200078e00ff */
[----:B------:R-:W4:Y:S01]  /*ab70*/  LDC R14, c[0x0][0x608] ;  /* 0x00018200ff0e7b82 */ /* 0x000f220000000800 */
[----:B------:R-:W-:-:S05]  /*ab80*/  IMAD.IADD R3, R7, 0x1, R3 ;  /* 0x0000000107037824 */ /* 0x000fca00078e0203 */
[--C-:B0-----:R-:W-:Y:S02]  /*ab90*/  SHF.R.U64 R10, R6, R18, R3.reuse ;  /* 0x00000012060a7219 */ /* 0x101fe40000001203 */
[----:B------:R-:W0:Y:S01]  /*aba0*/  LDC R19, c[0x0][0x658] ;  /* 0x00019600ff137b82 */ /* 0x000e220000000800 */
[----:B------:R-:W-:Y:S02]  /*abb0*/  I2FP.F32.U32 R6, R4 ;  /* 0x0000000400067245 */ /* 0x000fe40000201000 */
[----:B-1----:R-:W-:Y:S02]  /*abc0*/  ISETP.NE.U32.AND P0, PT, R20, RZ, PT ;  /* 0x000000ff1400720c */ /* 0x002fe40003f05070 */
[----:B---3--:R-:W-:Y:S01]  /*abd0*/  IADD3 R5, -R9, RZ, RZ ;  /* 0x000000ff09057210 */ /* 0x008fe20007ffe1ff */
[----:B------:R-:W-:Y:S01]  /*abe0*/  FMUL R6, R6, UR4 ;  /* 0x0000000406067c20 */ /* 0x000fe20008400000 */
[----:B------:R-:W-:Y:S01]  /*abf0*/  SHF.R.U32.HI R3, RZ, R18, R3 ;  /* 0x00000012ff037219 */ /* 0x000fe20000011603 */
[----:B------:R-:W1:Y:S01]  /*ac00*/  LDC R17, c[0x0][0x148] ;  /* 0x00005200ff117b82 */ /* 0x000e620000000800 */
[----:B------:R-:W-:Y:S01]  /*ac10*/  ISETP.NE.AND.EX P0, PT, R21, RZ, PT, P0 ;  /* 0x000000ff1500720c */ /* 0x000fe20003f05300 */
[----:B--2---:R-:W-:Y:S01]  /*ac20*/  IMAD R18, R11, R5, R2 ;  /* 0x000000050b127224 */ /* 0x004fe200078e0202 */
[----:B------:R2:W3:Y:S05]  /*ac30*/  F2I.U32.TRUNC.NTZ R15, R6 ;  /* 0x00000006000f7305 */ /* 0x0004ea000020f000 */
[----:B------:R-:W1:Y:S01]  /*ac40*/  LDC R16, c[0x0][0x600] ;  /* 0x00018000ff107b82 */ /* 0x000e620000000800 */
[----:B----4-:R-:W-:-:S02]  /*ac50*/  SHF.R.U64 R13, R10, R14, R3 ;  /* 0x0000000e0a0d7219 */ /* 0x010fc40000001203 */
[----:B------:R-:W-:Y:S01]  /*ac60*/  SHF.R.U32.HI R2, RZ, R14, R3 ;  /* 0x0000000eff027219 */ /* 0x000fe20000011603 */
[----:B------:R-:W-:-:S04]  /*ac70*/  IMAD.MOV.U32 R14, RZ, RZ, -0x1 ;  /* 0xffffffffff0e7424 */ /* 0x000fc800078e00ff */
[----:B------:R-:W4:Y:S01]  /*ac80*/  LDC R22, c[0x0][0x648] ;  /* 0x00019200ff167b82 */ /* 0x000f220000000800 */
[-C--:B0-----:R-:W-:Y:S02]  /*ac90*/  SHF.L.U32 R5, R14, R19.reuse, RZ ;  /* 0x000000130e057219 */ /* 0x081fe400000006ff */
[-CC-:B------:R-:W-:Y:S02]  /*aca0*/  SHF.R.U64 R14, R13, R19.reuse, R2.reuse ;  /* 0x000000130d0e7219 */ /* 0x180fe40000001202 */
[-C--:B------:R-:W-:Y:S02]  /*acb0*/  SHF.R.U32.HI R3, RZ, R19.reuse, R2 ;  /* 0x00000013ff037219 */ /* 0x080fe40000011602 */
[----:B------:R-:W-:Y:S01]  /*acc0*/  SHF.L.U32 R19, R8, R19, RZ ;  /* 0x0000001308137219 */ /* 0x000fe200000006ff */
[----:B------:R-:W0:Y:S01]  /*acd0*/  LDC R23, c[0x0][0x638] ;  /* 0x00018e00ff177b82 */ /* 0x000e220000000800 */
[----:B------:R-:W-:Y:S02]  /*ace0*/  LOP3.LUT R24, RZ, R5, RZ, 0x33, !PT ;  /* 0x00000005ff187212 */ /* 0x000fe400078e33ff */
[----:B------:R-:W-:-:S05]  /*acf0*/  MOV R2, R14 ;  /* 0x0000000e00027202 */ /* 0x000fca0000000f00 */
[----:B------:R-:W0:Y:S01]  /*ad00*/  LDC R25, c[0x0][0x610] ;  /* 0x00018400ff197b82 */ /* 0x000e220000000800 */
[----:B--23--:R-:W-:Y:S05]  /*ad10*/  @!P0 BRA `(.L_x_298) ;  /* 0x0000000000288947 */ /* 0x00cfea0003800000 */
[----:B------:R-:W2:Y:S02]  /*ad20*/  LDC R5, c[0x0][0x64c] ;  /* 0x00019300ff057b82 */ /* 0x000ea40000000800 */
[----:B--2---:R-:W-:-:S05]  /*ad30*/  IADD3 R5, P0, R14, R5, RZ ;  /* 0x000000050e057210 */ /* 0x004fca0007f1e0ff */
[----:B------:R-:W-:-:S04]  /*ad40*/  IMAD.X R11, RZ, RZ, R3, P0 ;  /* 0x000000ffff0b7224 */ /* 0x000fc800000e0603 */
[----:B------:R-:W-:-:S04]  /*ad50*/  IMAD.WIDE.U32 R2, R11, R20, RZ ;  /* 0x000000140b027225 */ /* 0x000fc800078e00ff */
[----:B------:R-:W-:-:S04]  /*ad60*/  IMAD.WIDE.U32 R6, P0, R5, R21, R2 ;  /* 0x0000001505067225 */ /* 0x000fc80007800002 */
[----:B------:R-:W-:Y:S01]  /*ad70*/  IMAD.WIDE.U32 R2, R5, R20, RZ ;  /* 0x0000001405027225 */ /* 0x000fe200078e00ff */
[----:B------:R-:W-:-:S03]  /*ad80*/  MOV R8, R7 ;  /* 0x0000000700087202 */ /* 0x000fc60000000f00 */
[----:B------:R-:W-:Y:S01]  /*ad90*/  IMAD.X R9, RZ, RZ, RZ, P0 ;  /* 0x000000ffff097224 */ /* 0x000fe200000e06ff */
[----:B------:R-:W-:-:S05]  /*ada0*/  IADD3 RZ, P0, R3, R6, RZ ;  /* 0x0000000603ff7210 */ /* 0x000fca0007f1e0ff */
[----:B------:R-:W-:-:S08]  /*adb0*/  IMAD.WIDE.U32.X R2, R11, R21, R8, P0 ;  /* 0x000000150b027225 */ /* 0x000fd000000e0408 */
.L_x_298:
[----:B------:R-:W2:Y:S01]  /*adc0*/  LDC R5, c[0x0][0x65c] ;  /* 0x00019700ff057b82 */ /* 0x000ea20000000800 */
[----:B------:R3:W-:Y:S01]  /*add0*/  STL [R1+0x8], R12 ;  /* 0x0000080c01007387 */ /* 0x0007e20000100800 */
[----:B----4-:R-:W-:Y:S01]  /*ade0*/  SHF.R.U64 R3, R2, R22, R3 ;  /* 0x0000001602037219 */ /* 0x010fe20000001203 */
[----:B------:R-:W-:Y:S01]  /*adf0*/  IMAD.MOV R15, RZ, RZ, -R15 ;  /* 0x000000ffff0f7224 */ /* 0x000fe200078e0a0f */
[----:B------:R-:W-:Y:S01]  /*ae00*/  LOP3.LUT R2, R13, R24, RZ, 0xc0, !PT ;  /* 0x000000180d027212 */ /* 0x000fe200078ec0ff */
[----:B-1----:R-:W-:Y:S01]  /*ae10*/  VIADD R7, R16, 0xffffffff ;  /* 0xffffffff10077836 */ /* 0x002fe20000000000 */
[----:B--2---:R-:W-:Y:S02]  /*ae20*/  ISETP.NE.AND P0, PT, R5, 0x1, PT ;  /* 0x000000010500780c */ /* 0x004fe40003f05270 */
[----:B------:R-:W-:-:S11]  /*ae30*/  IADD3 R5, -R3, RZ, RZ ;  /* 0x000000ff03057210 */ /* 0x000fd60007ffe1ff */
[----:B------:R-:W-:Y:S02]  /*ae40*/  @P0 IMAD R18, R17, R15, R4 ;  /* 0x0000000f11120224 */ /* 0x000fe400078e0204 */
[----:B------:R-:W-:Y:S01]  /*ae50*/  IMAD R17, R19, R3, R2 ;  /* 0x0000000313117224 */ /* 0x000fe200078e0202 */
[----:B------:R-:W-:Y:S01]  /*ae60*/  LOP3.LUT R3, R10, R7, RZ, 0xc0, !PT ;  /* 0x000000070a037212 */ /* 0x000fe200078ec0ff */
[----:B0-----:R-:W-:Y:S02]  /*ae70*/  IMAD R2, R5, R23, R14 ;  /* 0x0000001705027224 */ /* 0x001fe400078e020e */
[----:B------:R-:W-:Y:S02]  /*ae80*/  IMAD R17, R17, R25, R18 ;  /* 0x0000001911117224 */ /* 0x000fe400078e0212 */
[----:B------:R-:W-:Y:S02]  /*ae90*/  IMAD R2, R2, R16, R3 ;  /* 0x0000001002027224 */ /* 0x000fe400078e0203 */
[----:B------:R-:W-:-:S03]  /*aea0*/  IMAD.MOV.U32 R5, RZ, RZ, 0x1 ;  /* 0x00000001ff057424 */ /* 0x000fc600078e00ff */
[----:B------:R-:W-:Y:S02]  /*aeb0*/  SEL R16, R2, R17, !P0 ;  /* 0x0000001102107207 */ /* 0x000fe40004000000 */
[----:B---3--:R-:W-:-:S07]  /*aec0*/  SEL R17, R17, R2, !P0 ;  /* 0x0000000211117207 */ /* 0x008fce0004000000 */
.L_x_296:
[----:B------:R-:W-:-:S08]  /*aed0*/  NOP ;  /* 0x0000000000007918 */ /* 0x000fd00000000000 */
[----:B------:R-:W0:-:S00]  /*aee0*/  USETMAXREG.DEALLOC.CTAPOOL 0x28 ;  /* 0x00000028000079c8 */ /* 0x000e0000080e0500 */
[----:B0-----:R-:W-:-:S13]  /*aef0*/  ISETP.NE.AND P0, PT, R0, RZ, PT ;  /* 0x000000ff0000720c */ /* 0x001fda0003f05270 */
[----:B------:R-:W-:Y:S05]  /*af00*/  @P0 EXIT ;  /* 0x000000000000094d */ /* 0x000fea0003800000 */
[----:B------:R-:W-:Y:S01]  /*af10*/  IMAD.MOV.U32 R0, RZ, RZ, 0x1 ;  /* 0x00000001ff007424 */ /* 0x000fe200078e00ff */
[----:B------:R0:W-:Y:S01]  /*af20*/  STL [R1+0x28], RZ ;  /* 0x000028ff01007387 */ /* 0x0001e20000100800 */
[----:B------:R-:W-:-:S03]  /*af30*/  LOP3.LUT P0, RZ, R5, 0xff, RZ, 0xc0, !PT ;  /* 0x000000ff05ff7812 */ /* 0x000fc6000780c0ff */
[----:B------:R0:W-:Y:S10]  /*af40*/  STL [R1+0x2c], R0 ;  /* 0x00002c0001007387 */ /* 0x0001f40000100800 */
[----:B0-----:R-:W-:Y:S05]  /*af50*/  @!P0 BRA `(.L_x_299) ;  /* 0x0000001800e48947 */ /* 0x001fea0003800000 */
[----:B------:R-:W2:Y:S01]  /*af60*/  LDL R4, [R1+0x14] ;  /* 0x0000140001047983 */ /* 0x000ea20000100800 */
[----:B------:R-:W0:Y:S01]  /*af70*/  LDC R0, c[0x0][0x28c] ;  /* 0x0000a300ff007b82 */ /* 0x000e220000000800 */
[----:B------:R-:W-:Y:S01]  /*af80*/  ULDC UR37, c[0x0][0x658] ;  /* 0x0001960000257ab9 */ /* 0x000fe20000000800 */
[----:B------:R-:W-:Y:S01]  /*af90*/  UMOV UR5, 0xffffffff ;  /* 0xffffffff00057882 */ /* 0x000fe20000000000 */
[----:B------:R-:W1:Y:S01]  /*afa0*/  S2R R2, SR_TID.X ;  /* 0x0000000000027919 */ /* 0x000e620000002100 */
[----:B------:R-:W-:Y:S01]  /*afb0*/  ULDC UR4, c[0x0][0xc] ;  /* 0x0000030000047ab9 */ /* 0x000fe20000000800 */
[----:B------:R-:W-:Y:S01]  /*afc0*/  USHF.L.U32 UR38, UR5, UR37, URZ ;  /* 0x0000002505267299 */ /* 0x000fe2000800063f */
[----:B------:R-:W-:Y:S01]  /*afd0*/  BSSY B7, `(.L_x_299) ;  /* 0x00001b1000077945 */ /* 0x000fe20003800000 */
[----:B------:R-:W-:Y:S01]  /*afe0*/  UMOV UR6, 0x1 ;  /* 0x0000000100067882 */ /* 0x000fe20000000000 */
[----:B------:R-:W-:Y:S01]  /*aff0*/  ULDC UR5, c[0x0][0x10] ;  /* 0x0000040000057ab9 */ /* 0x000fe20000000800 */
[----:B------:R-:W-:-:S02]  /*b000*/  USHF.L.U32 UR37, UR6, UR37, URZ ;  /* 0x0000002506257299 */ /* 0x000fc4000800063f */
[----:B------:R-:W-:Y:S01]  /*b010*/  UIMAD.WIDE.U32 UR4, UR4, UR5, URZ ;  /* 0x00000005040472a5 */ /* 0x000fe2000f8e003f */
[----:B------:R-:W-:Y:S01]  /*b020*/  ULDC UR6, c[0x0][0x14] ;  /* 0x0000050000067ab9 */ /* 0x000fe20000000800 */
[----:B------:R-:W-:Y:S02]  /*b030*/  ULDC UR39, c[0x0][0x600] ;  /* 0x0001800000277ab9 */ /* 0x000fe40000000800 */
[----:B------:R-:W-:Y:S02]  /*b040*/  UIMAD.WIDE.U32 UR54, UR4, UR6, URZ ;  /* 0x00000006043672a5 */ /* 0x000fe4000f8e003f */
[----:B------:R-:W-:Y:S02]  /*b050*/  UIMAD UR45, UR5, UR6, URZ ;  /* 0x00000006052d72a4 */ /* 0x000fe4000f8e023f */
[----:B------:R-:W-:Y:S02]  /*b060*/  UIADD3 UR39, UR39, -0x1, URZ ;  /* 0xffffffff27277890 */ /* 0x000fe4000fffe03f */
[----:B------:R-:W-:-:S02]  /*b070*/  ULOP3.LUT UR38, URZ, UR38, URZ, 0x33, !UPT ;  /* 0x000000263f267292 */ /* 0x000fc4000f8e333f */
[----:B------:R-:W-:Y:S01]  /*b080*/  UIADD3 UR45, UR55, UR45, URZ ;  /* 0x0000002d372d7290 */ /* 0x000fe2000fffe03f */
[----:B0-----:R-:W-:Y:S01]  /*b090*/  IADD3 R0, R0, 0x3f, RZ ;  /* 0x0000003f00007810 */ /* 0x001fe20007ffe0ff */
[----:B------:R-:W-:-:S03]  /*b0a0*/  ULDC.64 UR46, c[0x0][0x198] ;  /* 0x00006600002e7ab9 */ /* 0x000fc60000000a00 */
[----:B------:R-:W-:-:S04]  /*b0b0*/  SHF.R.S32.HI R3, RZ, 0x1f, R0 ;  /* 0x0000001fff037819 */ /* 0x000fc80000011400 */
[----:B------:R-:W-:Y:S01]  /*b0c0*/  LEA.HI R3, R3, R0, RZ, 0x6 ;  /* 0x0000000003037211 */ /* 0x000fe200078f30ff */
[----:B------:R-:W-:Y:S01]  /*b0d0*/  IMAD.MOV.U32 R0, RZ, RZ, 0x1 ;  /* 0x00000001ff007424 */ /* 0x000fe200078e00ff */
[C---:B-1----:R-:W-:Y:S02]  /*b0e0*/  LOP3.LUT P1, RZ, R2.reuse, 0x7f, RZ, 0xc0, !PT ;  /* 0x0000007f02ff7812 */ /* 0x042fe4000782c0ff */
[----:B------:R-:W-:-:S04]  /*b0f0*/  LOP3.LUT P0, RZ, R2, 0x1f, RZ, 0xc0, !PT ;  /* 0x0000001f02ff7812 */ /* 0x000fc8000780c0ff */
[----:B------:R-:W-:-:S04]  /*b100*/  PLOP3.LUT P0, PT, P0, P1, PT, 0x8a, 0x0 ;  /* 0x000000000000781c */ /* 0x000fc80000703172 */
[----:B------:R-:W-:Y:S02]  /*b110*/  P2R R5, PR, RZ, 0x1 ;  /* 0x00000001ff057803 */ /* 0x000fe40000000000 */
[----:B--2---:R-:W-:Y:S01]  /*b120*/  LOP3.LUT R2, R4, 0x2, RZ, 0xfc, !PT ;  /* 0x0000000204027812 */ /* 0x004fe200078efcff */
[----:B------:R-:W-:-:S04]  /*b130*/  IMAD.MOV.U32 R4, RZ, RZ, 0x1 ;  /* 0x00000001ff047424 */ /* 0x000fc800078e00ff */
[----:B------:R0:W-:Y:S04]  /*b140*/  STL [R1+0xc], R2 ;  /* 0x00000c0201007387 */ /* 0x0001e80000100800 */
[----:B------:R1:W-:Y:S04]  /*b150*/  STL [R1+0x10], R5 ;  /* 0x0000100501007387 */ /* 0x0003e80000100800 */
[----:B------:R1:W-:Y:S01]  /*b160*/  STL [R1+0x28], RZ ;  /* 0x000028ff01007387 */ /* 0x0003e20000100800 */
[--C-:B0-----:R-:W-:Y:S02]  /*b170*/  SHF.R.S32.HI R2, RZ, 0x6, R3.reuse ;  /* 0x00000006ff027819 */ /* 0x101fe40000011403 */
[----:B------:R-:W-:Y:S01]  /*b180*/  PRMT R3, R0, 0x7610, R3 ;  /* 0x0000761000037816 */ /* 0x000fe20000000003 */
[----:B------:R1:W-:Y:S01]  /*b190*/  STL [R1+0x2c], R4 ;  /* 0x00002c0401007387 */ /* 0x0003e20000100800 */
[----:B------:R-:W-:-:S03]  /*b1a0*/  IADD3 R0, R2, 0x1, RZ ;  /* 0x0000000102007810 */ /* 0x000fc60007ffe0ff */
[----:B------:R1:W-:Y:S04]  /*b1b0*/  STL [R1+0x24], R2 ;  /* 0x0000240201007387 */ /* 0x0003e80000100800 */
[----:B------:R1:W-:Y:S04]  /*b1c0*/  STL.S16 [R1+0x30], R3 ;  /* 0x0000300301007387 */ /* 0x0003e80000100600 */
[----:B------:R1:W-:Y:S02]  /*b1d0*/  STL [R1+0x34], R0 ;  /* 0x0000340001007387 */ /* 0x0003e40000100800 */
.L_x_313:
[----:B------:R-:W-:-:S03]  /*b1e0*/  UMOV UR4, 0xffffffff ;  /* 0xffffffff00047882 */ /* 0x000fc60000000000 */
[----:B-1----:R-:W-:Y:S05]  /*b1f0*/  BRA.DIV UR4, `(.L_x_300) ;  /* 0x0000001e04187947 */ /* 0x002fea000b800000 */
[----:B------:R-:W-:-:S13]  /*b200*/  ELECT P6, URZ, PT ;  /* 0x00000000003f782f */ /* 0x000fda00038c0000 */
.L_x_324:
[----:B------:R-:W-:Y:S04]  /*b210*/  BSSY B6, `(.L_x_301) ;  /* 0x000010a000067945 */ /* 0x000fe80003800000 */
[----:B------:R-:W-:Y:S05]  /*b220*/  @!P6 BRA `(.L_x_302) ;  /* 0x000000100020e947 */ /* 0x000fea0003800000 */
[----:B-1----:R-:W0:Y:S01]  /*b230*/  S2R R3, SR_CgaCtaId ;  /* 0x0000000000037919 */ /* 0x002e220000008800 */
[----:B------:R-:W-:-:S04]  /*b240*/  MOV R0, 0x400 ;  /* 0x0000040000007802 */ /* 0x000fc80000000f00 */
[----:B0-----:R-:W-:-:S05]  /*b250*/  LEA R18, R3, R0, 0x18 ;  /* 0x0000000003127211 */ /* 0x001fca00078ec0ff */
[----:B------:R0:W-:Y:S01]  /*b260*/  STL [R1+0x20], R18 ;  /* 0x0000201201007387 */ /* 0x0001e20000100800 */
[----:B------:R-:W-:-:S05]  /*b270*/  VIADD R0, R18, 0x800 ;  /* 0x0000080012007836 */ /* 0x000fca0000000000 */
[----:B------:R-:W-:-:S13]  /*b280*/  LOP3.LUT P0, RZ, R0, 0x9f, RZ, 0xc0, !PT ;  /* 0x0000009f00ff7812 */ /* 0x000fda000780c0ff */
[----:B0-----:R-:W-:Y:S05]  /*b290*/  @!P0 BRA `(.L_x_303) ;  /* 0x0000000000408947 */ /* 0x001fea0003800000 */
[----:B------:R-:W-:Y:S01]  /*b2a0*/  MOV R2, 0x0 ;  /* 0x0000000000027802 */ /* 0x000fe20000000f00 */
[----:B------:R-:W-:Y:S01]  /*b2b0*/  ULDC.64 UR4, c[0x4][0x70] ;  /* 0x01001c0000047ab9 */ /* 0x000fe20000000a00 */
[----:B------:R-:W-:Y:S01]  /*b2c0*/  ULDC.64 UR6, c[0x4][0x8] ;  /* 0x0100020000067ab9 */ /* 0x000fe20000000a00 */
[----:B------:R-:W-:Y:S01]  /*b2d0*/  IMAD.U32 R4, RZ, RZ, UR4 ;  /* 0x00000004ff047e24 */ /* 0x000fe2000f8e00ff */
[----:B------:R-:W-:Y:S01]  /*b2e0*/  MOV R5, UR5 ;  /* 0x0000000500057c02 */ /* 0x000fe20008000f00 */
[----:B------:R-:W-:Y:S01]  /*b2f0*/  ULDC.64 UR4, c[0x4][0x78] ;  /* 0x01001e0000047ab9 */ /* 0x000fe20000000a00 */
[----:B------:R-:W0:Y:S01]  /*b300*/  LDC.64 R2, c[0x4][R2] ;  /* 0x0100000002027b82 */ /* 0x000e220000000a00 */
[----:B------:R-:W-:Y:S01]  /*b310*/  IMAD.U32 R6, RZ, RZ, UR4 ;  /* 0x00000004ff067e24 */ /* 0x000fe2000f8e00ff */
[----:B------:R-:W-:Y:S01]  /*b320*/  MOV R10, UR6 ;  /* 0x00000006000a7c02 */ /* 0x000fe20008000f00 */
[----:B------:R-:W-:Y:S01]  /*b330*/  IMAD.U32 R7, RZ, RZ, UR5 ;  /* 0x00000005ff077e24 */ /* 0x000fe2000f8e00ff */
[----:B------:R-:W-:Y:S01]  /*b340*/  MOV R12, 0x1 ;  /* 0x00000001000c7802 */ /* 0x000fe20000000f00 */
[----:B------:R-:W-:-:S02]  /*b350*/  IMAD.U32 R11, RZ, RZ, UR7 ;  /* 0x00000007ff0b7e24 */ /* 0x000fc4000f8e00ff */
[----:B------:R-:W-:Y:S02]  /*b360*/  IMAD.MOV.U32 R8, RZ, RZ, 0x70 ;  /* 0x00000070ff087424 */ /* 0x000fe400078e00ff */
[----:B------:R-:W-:-:S07]  /*b370*/  IMAD.MOV.U32 R13, RZ, RZ, RZ ;  /* 0x000000ffff0d7224 */ /* 0x000fce00078e00ff */
[----:B------:R-:W-:-:S07]  /*b380*/  LEPC R20, `(.L_x_303) ;  /* 0x000000001014794e */ /* 0x000fce0000000000 */
[----:B0-----:R-:W-:Y:S05]  /*b390*/  CALL.ABS.NOINC R2 ;  /* 0x0000000002007343 */ /* 0x001fea0003c00000 */
.L_x_303:
[----:B------:R-:W-:-:S05]  /*b3a0*/  VIADD R0, R18, 0x20800 ;  /* 0x0002080012007836 */ /* 0x000fca0000000000 */
[----:B------:R-:W-:-:S13]  /*b3b0*/  LOP3.LUT P0, RZ, R0, 0x3ff, RZ, 0xc0, !PT ;  /* 0x000003ff00ff7812 */ /* 0x000fda000780c0ff */
[----:B------:R-:W-:Y:S05]  /*b3c0*/  @!P0 BRA `(.L_x_304) ;  /* 0x0000000000408947 */ /* 0x000fea0003800000 */
[----:B------:R-:W-:Y:S01]  /*b3d0*/  MOV R2, 0x0 ;  /* 0x0000000000027802 */ /* 0x000fe20000000f00 */
[----:B------:R-:W-:Y:S01]  /*b3e0*/  ULDC.64 UR4, c[0x4][0x70] ;  /* 0x01001c0000047ab9 */ /* 0x000fe20000000a00 */
[----:B------:R-:W-:Y:S01]  /*b3f0*/  ULDC.64 UR6, c[0x4][0x10] ;  /* 0x0100040000067ab9 */ /* 0x000fe20000000a00 */
[----:B------:R-:W-:Y:S01]  /*b400*/  MOV R4, UR4 ;  /* 0x0000000400047c02 */ /* 0x000fe20008000f00 */
[----:B------:R-:W-:Y:S01]  /*b410*/  IMAD.U32 R5, RZ, RZ, UR5 ;  /* 0x00000005ff057e24 */ /* 0x000fe2000f8e00ff */
        /* <DEDUP_REMOVED lines=11> */
.L_x_304:
[----:B------:R-:W0:Y:S02]  /*b4d0*/  LDC R0, c[0x0][0x28c] ;  /* 0x0000a300ff007b82 */ /* 0x000e240000000800 */
[----:B0-----:R-:W-:-:S13]  /*b4e0*/  ISETP.GE.AND P0, PT, R0, 0x1, PT ;  /* 0x000000010000780c */ /* 0x001fda0003f06270 */
[----:B------:R-:W-:Y:S05]  /*b4f0*/  @!P0 BRA `(.L_x_302) ;  /* 0x0000000c006c8947 */ /* 0x000fea0003800000 */
[----:B------:R-:W-:Y:S01]  /*b500*/  SHF.L.U32 R0, R17, 0x8, RZ ;  /* 0x0000000811007819 */ /* 0x000fe200000006ff */
[----:B------:R-:W-:Y:S01]  /*b510*/  IMAD.SHL.U32 R4, R16, 0x80, RZ ;  /* 0x0000008010047824 */ /* 0x000fe200078e00ff */
[----:B------:R0:W5:Y:S01]  /*b520*/  LDL R3, [R1+0x34] ;  /* 0x0000340001037983 */ /* 0x0001620000100800 */
[----:B------:R-:W-:Y:S01]  /*b530*/  IMAD.MOV.U32 R2, RZ, RZ, RZ ;  /* 0x000000ffff027224 */ /* 0x000fe200078e00ff */
[C---:B------:R-:W-:Y:S02]  /*b540*/  IADD3 R8, R0.reuse, 0x8, RZ ;  /* 0x0000000800087810 */ /* 0x040fe40007ffe0ff */
[----:B------:R1:W-:Y:S01]  /*b550*/  STL [R1+0x4], R4 ;  /* 0x0000040401007387 */ /* 0x0003e20000100800 */
[C---:B------:R-:W-:Y:S01]  /*b560*/  VIADD R6, R0.reuse, 0x10 ;  /* 0x0000001000067836 */ /* 0x040fe20000000000 */
[C---:B------:R-:W-:Y:S02]  /*b570*/  IADD3 R11, R0.reuse, 0x38, RZ ;  /* 0x00000038000b7810 */ /* 0x040fe40007ffe0ff */
[----:B------:R0:W5:Y:S01]  /*b580*/  LDL R5, [R1+0x28] ;  /* 0x0000280001057983 */ /* 0x0001620000100800 */
[C---:B------:R-:W-:Y:S01]  /*b590*/  VIADD R7, R0.reuse, 0x18 ;  /* 0x0000001800077836 */ /* 0x040fe20000000000 */
[C---:B------:R-:W-:Y:S01]  /*b5a0*/  IADD3 R14, R0.reuse, 0x50, RZ ;  /* 0x00000050000e7810 */ /* 0x040fe20007ffe0ff */
[C---:B------:R-:W-:Y:S01]  /*b5b0*/  VIADD R9, R0.reuse, 0x28 ;  /* 0x0000002800097836 */ /* 0x040fe20000000000 */
[C---:B------:R-:W-:Y:S01]  /*b5c0*/  IADD3 R17, R0.reuse, 0x68, RZ ;  /* 0x0000006800117810 */ /* 0x040fe20007ffe0ff */
[----:B-1----:R0:W5:Y:S01]  /*b5d0*/  LDL R4, [R1+0x2c] ;  /* 0x00002c0001047983 */ /* 0x0021620000100800 */
[C---:B------:R-:W-:Y:S01]  /*b5e0*/  VIADD R10, R0.reuse, 0x30 ;  /* 0x00000030000a7836 */ /* 0x040fe20000000000 */
[C---:B------:R-:W-:Y:S01]  /*b5f0*/  IADD3 R20, R0.reuse, 0x80, RZ ;  /* 0x0000008000147810 */ /* 0x040fe20007ffe0ff */
[C---:B------:R-:W-:Y:S01]  /*b600*/  VIADD R12, R0.reuse, 0x40 ;  /* 0x00000040000c7836 */ /* 0x040fe20000000000 */
[----:B------:R1:W-:Y:S01]  /*b610*/  STL [R1], R8 ;  /* 0x0000000801007387 */ /* 0x0003e20000100800 */
[C---:B------:R-:W-:Y:S01]  /*b620*/  VIADD R13, R0.reuse, 0x48 ;  /* 0x00000048000d7836 */ /* 0x040fe20000000000 */
[C---:B------:R-:W-:Y:S01]  /*b630*/  IADD3 R23, R0.reuse, 0x98, RZ ;  /* 0x0000009800177810 */ /* 0x040fe20007ffe0ff */
[C---:B------:R-:W-:Y:S01]  /*b640*/  VIADD R15, R0.reuse, 0x58 ;  /* 0x00000058000f7836 */ /* 0x040fe20000000000 */
[C---:B------:R-:W-:Y:S01]  /*b650*/  IADD3 R26, R0.reuse, 0xb0, RZ ;  /* 0x000000b0001a7810 */ /* 0x040fe20007ffe0ff */
[C---:B------:R-:W-:Y:S01]  /*b660*/  VIADD R16, R0.reuse, 0x60 ;  /* 0x0000006000107836 */ /* 0x040fe20000000000 */
[C---:B------:R-:W-:Y:S01]  /*b670*/  IADD3 R29, R0.reuse, 0xc8, RZ ;  /* 0x000000c8001d7810 */ /* 0x040fe20007ffe0ff */
[C---:B------:R-:W-:Y:S01]  /*b680*/  VIADD R18, R0.reuse, 0x70 ;  /* 0x0000007000127836 */ /* 0x040fe20000000000 */
[C---:B------:R-:W-:Y:S01]  /*b690*/  IADD3 R32, R0.reuse, 0xe0, RZ ;  /* 0x000000e000207810 */ /* 0x040fe20007ffe0ff */
[C---:B------:R-:W-:Y:S01]  /*b6a0*/  VIADD R19, R0.reuse, 0x78 ;  /* 0x0000007800137836 */ /* 0x040fe20000000000 */
[C---:B-1----:R-:W-:Y:S01]  /*b6b0*/  IADD3 R8, R0.reuse, 0x20, RZ ;  /* 0x0000002000087810 */ /* 0x042fe20007ffe0ff */
[C---:B------:R-:W-:Y:S01]  /*b6c0*/  VIADD R21, R0.reuse, 0x88 ;  /* 0x0000008800157836 */ /* 0x040fe20000000000 */
[C---:B------:R-:W-:Y:S01]  /*b6d0*/  IADD3 R35, R0.reuse, 0xf8, RZ ;  /* 0x000000f800237810 */ /* 0x040fe20007ffe0ff */
[----:B------:R-:W-:-:S02]  /*b6e0*/  VIADD R22, R0, 0x90 ;  /* 0x0000009000167836 */ /* 0x000fc40000000000 */
[C---:B------:R-:W-:Y:S02]  /*b6f0*/  VIADD R24, R0.reuse, 0xa0 ;  /* 0x000000a000187836 */ /* 0x040fe40000000000 */
[C---:B------:R-:W-:Y:S02]  /*b700*/  VIADD R25, R0.reuse, 0xa8 ;  /* 0x000000a800197836 */ /* 0x040fe40000000000 */
[C---:B------:R-:W-:Y:S02]  /*b710*/  VIADD R27, R0.reuse, 0xb8 ;  /* 0x000000b8001b7836 */ /* 0x040fe40000000000 */
[C---:B------:R-:W-:Y:S02]  /*b720*/  VIADD R28, R0.reuse, 0xc0 ;  /* 0x000000c0001c7836 */ /* 0x040fe40000000000 */
[C---:B------:R-:W-:Y:S02]  /*b730*/  VIADD R30, R0.reuse, 0xd0 ;  /* 0x000000d0001e7836 */ /* 0x040fe40000000000 */
[----:B------:R-:W-:-:S02]  /*b740*/  VIADD R31, R0, 0xd8 ;  /* 0x000000d8001f7836 */ /* 0x000fc40000000000 */
[C---:B------:R-:W-:Y:S02]  /*b750*/  VIADD R33, R0.reuse, 0xe8 ;  /* 0x000000e800217836 */ /* 0x040fe40000000000 */
[----:B0-----:R-:W-:-:S07]  /*b760*/  VIADD R34, R0, 0xf0 ;  /* 0x000000f000227836 */ /* 0x001fce0000000000 */
.L_x_308:
[----:B------:R0:W-:Y:S04]  /*b770*/  STL [R1+0x38], R0 ;  /* 0x0000380001007387 */ /* 0x0001e80000100800 */
[----:B0-----:R-:W2:Y:S01]  /*b780*/  LDL R0, [R1+0x20] ;  /* 0x0000200001007983 */ /* 0x001ea20000100800 */
[----:B-----5:R-:W-:Y:S01]  /*b790*/  SHF.L.U32 R37, R4, 0x1f, RZ ;  /* 0x0000001f04257819 */ /* 0x020fe200000006ff */
[----:B--2---:R-:W-:Y:S02]  /*b7a0*/  IMAD R36, R5, 0x8, R0 ;  /* 0x0000000805247824 */ /* 0x004fe400078e0200 */
[----:B------:R0:W5:Y:S02]  /*b7b0*/  LDL.LU R0, [R1+0x38] ;  /* 0x0000380001007983 */ /* 0x0001640000300800 */
[----:B------:R-:W1:Y:S02]  /*b7c0*/  SYNCS.PHASECHK.TRANS64.TRYWAIT P0, [R36+URZ+0x10], R37 ;  /* 0x00001025240075a7 */ /* 0x000e64000800017f */
[----:B01----:R-:W-:Y:S05]  /*b7d0*/  @!P0 BRA `(.L_x_305) ;  /* 0x0000001400c08947 */ /* 0x003fea0003800000 */
.L_x_325:
[----:B------:R1:W-:Y:S04]  /*b7e0*/  STL [R1+0x3c], R2 ;  /* 0x00003c0201007387 */ /* 0x0003e80000100800 */
[----:B-----5:R2:W-:Y:S01]  /*b7f0*/  STL [R1+0x38], R0 ;  /* 0x0000380001007387 */ /* 0x0205e20000100800 */
[----:B-1----:R-:W1:Y:S03]  /*b800*/  S2R R2, SR_TID.X ;  /* 0x0000000000027919 */ /* 0x002e660000002100 */
[----:B--2---:R-:W2:Y:S01]  /*b810*/  LDL R0, [R1+0xc] ;  /* 0x00000c0001007983 */ /* 0x004ea20000100800 */
[----:B-1----:R-:W-:-:S03]  /*b820*/  LOP3.LUT P0, RZ, R2, 0x7f, RZ, 0xc0, !PT ;  /* 0x0000007f02ff7812 */ /* 0x002fc6000780c0ff */
[----:B------:R1:W5:Y:S10]  /*b830*/  LDL.LU R2, [R1+0x3c] ;  /* 0x00003c0001027983 */ /* 0x0003740000300800 */
[----:B0-----:R-:W0:Y:S02]  /*b840*/  @!P0 LDC R37, c[0x0][0x500] ;  /* 0x00014000ff258b82 */ /* 0x001e240000000800 */
[----:B0-----:R2:W-:Y:S02]  /*b850*/  @!P0 SYNCS.ARRIVE.TRANS64 RZ, [R36+URZ], R37 ;  /* 0x0000002524ff89a7 */ /* 0x0015e4000800003f */
[----:B--2---:R-:W-:-:S02]  /*b860*/  PRMT R37, R0, 0x9910, RZ ;  /* 0x0000991000257816 */ /* 0x004fc400000000ff */
[----:B------:R1:W5:Y:S02]  /*b870*/  LDL.LU R0, [R1+0x38] ;  /* 0x0000380001007983 */ /* 0x0003640000300800 */
[----:B------:R-:W-:-:S13]  /*b880*/  ISETP.NE.AND P0, PT, R37, 0x2, PT ;  /* 0x000000022500780c */ /* 0x000fda0003f05270 */
[----:B-1----:R-:W-:Y:S05]  /*b890*/  @P0 BRA `(.L_x_306) ;  /* 0x0000000000040947 */ /* 0x002fea0003800000 */
[----:B------:R-:W-:Y:S01]  /*b8a0*/  BPT.TRAP 0x1 ;  /* 0x000000040000795c */ /* 0x000fe20000300000 */
.L_x_306:
[----:B-----5:R0:W-:Y:S04]  /*b8b0*/  STL [R1+0x38], R0 ;  /* 0x0000380001007387 */ /* 0x0201e80000100800 */
[----:B0-----:R-:W2:Y:S02]  /*b8c0*/  LDL R0, [R1+0x10] ;  /* 0x0000100001007983 */ /* 0x001ea40000100800 */
[----:B--2---:R-:W-:Y:S02]  /*b8d0*/  ISETP.NE.AND P0, PT, R0, RZ, PT ;  /* 0x000000ff0000720c */ /* 0x004fe40003f05270 */
[----:B------:R0:W5:Y:S11]  /*b8e0*/  LDL.LU R0, [R1+0x38] ;  /* 0x0000380001007983 */ /* 0x0001760000300800 */
[----:B0-----:R-:W-:Y:S05]  /*b8f0*/  @P0 BRA `(.L_x_307) ;  /* 0x0000000000040947 */ /* 0x001fea0003800000 */
[----:B------:R-:W-:Y:S01]  /*b900*/  BPT.TRAP 0x1 ;  /* 0x000000040000795c */ /* 0x000fe20000300000 */
.L_x_307:
[----:B------:R0:W-:Y:S04]  /*b910*/  STL [R1+0x40], R35 ;  /* 0x0000402301007387 */ /* 0x0001e80000100800 */
[----:B0-----:R-:W2:Y:S04]  /*b920*/  LDL R35, [R1+0x20] ;  /* 0x0000200001237983 */ /* 0x001ea80000100800 */
[----:B------:R0:W-:Y:S04]  /*b930*/  STL [R1+0x3c], R3 ;  /* 0x00003c0301007387 */ /* 0x0001e80000100800 */
[----:B0-----:R-:W3:Y:S04]  /*b940*/  LDL R3, [R1+0x8] ;  /* 0x0000080001037983 */ /* 0x001ee80000100800 */
[----:B------:R0:W-:Y:S04]  /*b950*/  STL [R1+0x38], R4 ;  /* 0x0000380401007387 */ /* 0x0001e80000100800 */
[----:B0-----:R-:W4:Y:S01]  /*b960*/  LDL R4, [R1] ;  /* 0x0000000001047983 */ /* 0x001f220000100800 */
[----:B------:R-:W-:Y:S01]  /*b970*/  R2UR UR9, R36 ;  /* 0x00000000240972ca */ /* 0x000fe200000e0000 */
[----:B------:R-:W-:Y:S01]  /*b980*/  UIADD3 UR14, UP0, UR46, 0xf0, URZ ;  /* 0x000000f02e0e7890 */ /* 0x000fe2000ff1e03f */
[----:B------:R-:W-:-:S02]  /*b990*/  R2UR UR11, R2 ;  /* 0x00000000020b72ca */ /* 0x000fc400000e0000 */
[----:B-----5:R-:W-:Y:S01]  /*b9a0*/  R2UR UR10, R0 ;  /* 0x00000000000a72ca */ /* 0x020fe200000e0000 */
[----:B------:R-:W-:Y:S01]  /*b9b0*/  UIADD3.X UR15, URZ, UR47, URZ, UP0, !UPT ;  /* 0x0000002f3f0f7290 */ /* 0x000fe200087fe43f */
[----:B------:R-:W-:Y:S02]  /*b9c0*/  R2UR UR34, R6 ;  /* 0x00000000062272ca */ /* 0x000fe400000e0000 */
[----:B------:R-:W-:Y:S02]  /*b9d0*/  R2UR UR26, R7 ;  /* 0x00000000071a72ca */ /* 0x000fe400000e0000 */
[----:B------:R-:W-:Y:S01]  /*b9e0*/  R2UR UR18, R8 ;  /* 0x00000000081272ca */ /* 0x000fe200000e0000 */
[----:B------:R-:W-:Y:S01]  /*b9f0*/  UMOV UR6, 0x0 ;  /* 0x0000000000067882 */ /* 0x000fe20000000000 */
[----:B------:R-:W-:Y:S01]  /*ba00*/  UMOV UR7, 0x10000000 ;  /* 0x1000000000077882 */ /* 0x000fe20000000000 */
[----:B------:R-:W-:Y:S01]  /*ba10*/  UMOV UR49, UR9 ;  /* 0x0000000900317c82 */ /* 0x000fe20008000000 */
[----:B------:R-:W-:Y:S01]  /*ba20*/  UMOV UR33, UR9 ;  /* 0x0000000900217c82 */ /* 0x000fe20008000000 */
[----:B------:R-:W-:Y:S01]  /*ba30*/  UMOV UR51, UR11 ;  /* 0x0000000b00337c82 */ /* 0x000fe20008000000 */
[----:B------:R-:W-:Y:S01]  /*ba40*/  UMOV UR35, UR11 ;  /* 0x0000000b00237c82 */ /* 0x000fe20008000000 */
[----:B------:R-:W-:Y:S01]  /*ba50*/  UMOV UR25, UR9 ;  /* 0x0000000900197c82 */ /* 0x000fe20008000000 */
[----:B------:R-:W-:Y:S01]  /*ba60*/  UMOV UR27, UR11 ;  /* 0x0000000b001b7c82 */ /* 0x000fe20008000000 */
[----:B------:R-:W-:Y:S01]  /*ba70*/  UMOV UR17, UR9 ;  /* 0x0000000900117c82 */ /* 0x000fe20008000000 */
[----:B------:R-:W-:Y:S01]  /*ba80*/  R2UR UR42, R10 ;  /* 0x000000000a2a72ca */ /* 0x000fe200000e0000 */
[----:B------:R-:W-:Y:S01]  /*ba90*/  UMOV UR19, UR11 ;  /* 0x0000000b00137c82 */ /* 0x000fe20008000000 */
[----:B--2---:R-:W-:-:S05]  /*baa0*/  IMAD R36, R5, 0x10000, R35 ;  /* 0x0001000005247824 */ /* 0x004fca00078e0223 */
[----:B------:R-:W-:Y:S02]  /*bab0*/  R2UR UR5, R36 ;  /* 0x00000000240572ca */ /* 0x000fe400000e0000 */
[----:B------:R-:W-:Y:S02]  /*bac0*/  LEA R36, R5, R35, 0xf ;  /* 0x0000002305247211 */ /* 0x000fe400078e78ff */
[----:B------:R-:W2:Y:S01]  /*bad0*/  LDL.LU R35, [R1+0x40] ;  /* 0x0000400001237983 */ /* 0x000ea20000300800 */
[----:B---3--:R-:W-:-:S03]  /*bae0*/  R2UR UR12, R3 ;  /* 0x00000000030c72ca */ /* 0x008fc600000e0000 */
[----:B------:R-:W3:Y:S01]  /*baf0*/  LDL.LU R3, [R1+0x3c] ;  /* 0x00003c0001037983 */ /* 0x000ee20000300800 */
[----:B----4-:R-:W-:-:S03]  /*bb00*/  R2UR UR50, R4 ;  /* 0x00000000043272ca */ /* 0x010fc600000e0000 */
[----:B------:R-:W4:Y:S01]  /*bb10*/  LDL R4, [R1+0x4] ;  /* 0x0000040001047983 */ /* 0x000f220000100800 */
[----:B------:R-:W-:Y:S01]  /*bb20*/  UIADD3 UR8, UR5, 0x800, URZ ;  /* 0x0000080005087890 */ /* 0x000fe2000fffe03f */
[----:B------:R-:W-:Y:S01]  /*bb30*/  R2UR UR58, R25 ;  /* 0x00000000193a72ca */ /* 0x000fe200000e0000 */
[----:B------:R-:W-:Y:S01]  /*bb40*/  UIADD3 UR48, UR5, 0x1000, URZ ;  /* 0x0000100005307890 */ /* 0x000fe2000fffe03f */
[----:B------:R-:W-:Y:S01]  /*bb50*/  R2UR UR4, R36 ;  /* 0x00000000240472ca */ /* 0x000fe200000e0000 */
[----:B------:R-:W-:Y:S02]  /*bb60*/  UIADD3 UR32, UR5, 0x1800, URZ ;  /* 0x0000180005207890 */ /* 0x000fe4000fffe03f */
[----:B------:R-:W-:Y:S02]  /*bb70*/  UIADD3 UR24, UR5, 0x2000, URZ ;  /* 0x0000200005187890 */ /* 0x000fe4000fffe03f */
[----:B------:R-:W-:Y:S01]  /*bb80*/  UIADD3 UR16, UR5, 0x2800, URZ ;  /* 0x0000280005107890 */ /* 0x000fe2000fffe03f */
[----:B------:R0:W-:Y:S01]  /*bb90*/  UTMALDG.3D [UR8], [UR14], desc[UR6] ;  /* 0x000006080e0075b4 */ /* 0x0001e20008011000 */
[----:B------:R-:W-:Y:S01]  /*bba0*/  UMOV UR52, UR12 ;  /* 0x0000000c00347c82 */ /* 0x000fe20008000000 */
[----:B------:R-:W-:Y:S01]  /*bbb0*/  UMOV UR36, UR12 ;  /* 0x0000000c00247c82 */ /* 0x000fe20008000000 */
[----:B------:R-:W-:Y:S01]  /*bbc0*/  UMOV UR28, UR12 ;  /* 0x0000000c001c7c82 */ /* 0x000fe20008000000 */
[----:B------:R-:W-:Y:S01]  /*bbd0*/  UMOV UR20, UR12 ;  /* 0x0000000c00147c82 */ /* 0x000fe20008000000 */
[----:B------:R-:W-:Y:S01]  /*bbe0*/  UTMALDG.3D [UR48], [UR14], desc[UR6] ;  /* 0x000006300e0075b4 */ /* 0x000fe20008011000 */
[----:B------:R-:W-:Y:S01]  /*bbf0*/  UIADD3 UR40, UR5, 0x3800, URZ ;  /* 0x0000380005287890 */ /* 0x000fe2000fffe03f */
[----:B------:R1:W-:Y:S01]  /*bc00*/  UTMALDG.3D [UR32], [UR14], desc[UR6] ;  /* 0x000006200e0075b4 */ /* 0x0003e20008011000 */
[----:B0-----:R-:W-:Y:S01]  /*bc10*/  R2UR UR10, R9 ;  /* 0x00000000090a72ca */ /* 0x001fe200000e0000 */
[----:B------:R0:W-:Y:S01]  /*bc20*/  UTMALDG.3D [UR24], [UR14], desc[UR6] ;  /* 0x000006180e0075b4 */ /* 0x0001e20008011000 */
[----:B------:R-:W-:Y:S01]  /*bc30*/  UIADD3 UR8, UR5, 0x3000, URZ ;  /* 0x0000300005087890 */ /* 0x000fe2000fffe03f */
[----:B------:R0:W-:Y:S01]  /*bc40*/  UTMALDG.3D [UR16], [UR14], desc[UR6] ;  /* 0x000006100e0075b4 */ /* 0x0001e20008011000 */
[----:B-1----:R-:W-:Y:S01]  /*bc50*/  R2UR UR34, R11 ;  /* 0x000000000b2272ca */ /* 0x002fe200000e0000 */
[----:B------:R-:W-:-:S08]  /*bc60*/  UIADD3 UR32, UR5, 0x4000, URZ ;  /* 0x0000400005207890 */ /* 0x000fd0000fffe03f */
[----:B------:R1:W-:Y:S01]  /*bc70*/  UTMALDG.3D [UR8], [UR14], desc[UR6] ;  /* 0x000006080e0075b4 */ /* 0x0003e20008011000 */
[----:B0-----:R-:W-:Y:S01]  /*bc80*/  R2UR UR26, R12 ;  /* 0x000000000c1a72ca */ /* 0x001fe200000e0000 */
[----:B------:R-:W-:Y:S01]  /*bc90*/  UIADD3 UR24, UR5, 0x4800, URZ ;  /* 0x0000480005187890 */ /* 0x000fe2000fffe03f */
[----:B------:R-:W-:Y:S01]  /*bca0*/  R2UR UR18, R13 ;  /* 0x000000000d1272ca */ /* 0x000fe200000e0000 */
[----:B------:R-:W-:Y:S01]  /*bcb0*/  UIADD3 UR16, UR5, 0x5000, URZ ;  /* 0x0000500005107890 */ /* 0x000fe2000fffe03f */
[----:B------:R-:W-:Y:S01]  /*bcc0*/  UMOV UR41, UR9 ;  /* 0x0000000900297c82 */ /* 0x000fe20008000000 */
[----:B------:R-:W-:Y:S01]  /*bcd0*/  UMOV UR43, UR11 ;  /* 0x0000000b002b7c82 */ /* 0x000fe20008000000 */
[----:B------:R-:W-:Y:S01]  /*bce0*/  UMOV UR44, UR12 ;  /* 0x0000000c002c7c82 */ /* 0x000fe20008000000 */
[----:B------:R-:W-:Y:S01]  /*bcf0*/  R2UR UR50, R15 ;  /* 0x000000000f3272ca */ /* 0x000fe200000e0000 */
[----:B------:R-:W-:Y:S01]  /*bd00*/  UTMALDG.3D [UR40], [UR14], desc[UR6] ;  /* 0x000006280e0075b4 */ /* 0x000fe20008011000 */
[----:B-1----:R-:W-:Y:S01]  /*bd10*/  R2UR UR10, R14 ;  /* 0x000000000e0a72ca */ /* 0x002fe200000e0000 */
[----:B------:R-:W-:Y:S01]  /*bd20*/  UIADD3 UR8, UR5, 0x5800, URZ ;  /* 0x0000580005087890 */ /* 0x000fe2000fffe03f */
[----:B------:R0:W-:Y:S01]  /*bd30*/  UTMALDG.3D [UR32], [UR14], desc[UR6] ;  /* 0x000006200e0075b4 */ /* 0x0001e20008011000 */
[----:B------:R-:W-:Y:S01]  /*bd40*/  UIADD3 UR48, UR5, 0x6000, URZ ;  /* 0x0000600005307890 */ /* 0x000fe2000fffe03f */
[----:B------:R1:W-:Y:S02]  /*bd50*/  UTMALDG.3D [UR24], [UR14], desc[UR6] ;  /* 0x000006180e0075b4 */ /* 0x0003e40008011000 */
[----:B------:R1:W-:Y:S01]  /*bd60*/  UTMALDG.3D [UR16], [UR14], desc[UR6] ;  /* 0x000006100e0075b4 */ /* 0x0003e20008011000 */
[----:B0-----:R-:W-:Y:S01]  /*bd70*/  R2UR UR34, R16 ;  /* 0x00000000102272ca */ /* 0x001fe200000e0000 */
[----:B------:R-:W-:-:S05]  /*bd80*/  UIADD3 UR32, UR5, 0x6800, URZ ;  /* 0x0000680005207890 */ /* 0x000fca000fffe03f */
[----:B------:R0:W-:Y:S01]  /*bd90*/  UTMALDG.3D [UR8], [UR14], desc[UR6] ;  /* 0x000006080e0075b4 */ /* 0x0001e20008011000 */
[----:B-1----:R-:W-:Y:S01]  /*bda0*/  R2UR UR26, R17 ;  /* 0x00000000111a72ca */ /* 0x002fe200000e0000 */
[----:B------:R-:W-:Y:S01]  /*bdb0*/  UIADD3 UR24, UR5, 0x7000, URZ ;  /* 0x0000700005187890 */ /* 0x000fe2000fffe03f */
[----:B------:R-:W-:Y:S01]  /*bdc0*/  UTMALDG.3D [UR48], [UR14], desc[UR6] ;  /* 0x000006300e0075b4 */ /* 0x000fe20008011000 */
[----:B------:R-:W-:Y:S01]  /*bdd0*/  R2UR UR18, R18 ;  /* 0x00000000121272ca */ /* 0x000fe200000e0000 */
[----:B------:R-:W-:Y:S02]  /*bde0*/  UIADD3 UR16, UR5, 0x7800, URZ ;  /* 0x0000780005107890 */ /* 0x000fe4000fffe03f */
[----:B------:R1:W-:Y:S01]  /*bdf0*/  UTMALDG.3D [UR32], [UR14], desc[UR6] ;  /* 0x000006200e0075b4 */ /* 0x0003e20008011000 */
[----:B------:R-:W-:Y:S02]  /*be00*/  R2UR UR42, R20 ;  /* 0x00000000142a72ca */ /* 0x000fe400000e0000 */
[----:B0-----:R-:W-:-:S04]  /*be10*/  R2UR UR10, R19 ;  /* 0x00000000130a72ca */ /* 0x001fc800000e0000 */
[----:B------:R0:W-:Y:S01]  /*be20*/  UTMALDG.3D [UR24], [UR14], desc[UR6] ;  /* 0x000006180e0075b4 */ /* 0x0001e20008011000 */
[----:B------:R-:W-:Y:S02]  /*be30*/  UIADD3 UR8, UR5, 0x8000, URZ ;  /* 0x0000800005087890 */ /* 0x000fe4000fffe03f */
[----:B------:R-:W-:Y:S01]  /*be40*/  UIADD3 UR40, UR5, 0x8800, URZ ;  /* 0x0000880005287890 */ /* 0x000fe2000fffe03f */
[----:B------:R0:W-:Y:S01]  /*be50*/  UTMALDG.3D [UR16], [UR14], desc[UR6] ;  /* 0x000006100e0075b4 */ /* 0x0001e20008011000 */
[----:B-1----:R-:W-:Y:S01]  /*be60*/  R2UR UR34, R21 ;  /* 0x00000000152272ca */ /* 0x002fe200000e0000 */
[----:B------:R-:W-:-:S04]  /*be70*/  UIADD3 UR32, UR5, 0x9000, URZ ;  /* 0x0000900005207890 */ /* 0x000fc8000fffe03f */
[----:B------:R1:W-:Y:S01]  /*be80*/  UTMALDG.3D [UR8], [UR14], desc[UR6] ;  /* 0x000006080e0075b4 */ /* 0x0003e20008011000 */
[----:B0-----:R-:W-:Y:S01]  /*be90*/  R2UR UR26, R22 ;  /* 0x00000000161a72ca */ /* 0x001fe200000e0000 */
[----:B------:R-:W-:Y:S01]  /*bea0*/  UIADD3 UR24, UR5, 0x9800, URZ ;  /* 0x0000980005187890 */ /* 0x000fe2000fffe03f */
[----:B------:R0:W-:Y:S01]  /*beb0*/  UTMALDG.3D [UR40], [UR14], desc[UR6] ;  /* 0x000006280e0075b4 */ /* 0x0001e20008011000 */
[----:B------:R-:W-:Y:S01]  /*bec0*/  R2UR UR18, R23 ;  /* 0x00000000171272ca */ /* 0x000fe200000e0000 */
[----:B------:R-:W-:Y:S01]  /*bed0*/  UIADD3 UR16, UR5, 0xa000, URZ ;  /* 0x0000a00005107890 */ /* 0x000fe2000fffe03f */
[----:B------:R-:W-:Y:S02]  /*bee0*/  R2UR UR50, R26 ;  /* 0x000000001a3272ca */ /* 0x000fe400000e0000 */
[----:B------:R0:W-:Y:S01]  /*bef0*/  UTMALDG.3D [UR32], [UR14], desc[UR6] ;  /* 0x000006200e0075b4 */ /* 0x0001e20008011000 */
[----:B------:R-:W-:Y:S01]  /*bf00*/  UIADD3 UR56, UR5, 0xb000, URZ ;  /* 0x0000b00005387890 */ /* 0x000fe2000fffe03f */
[----:B-1----:R-:W-:Y:S01]  /*bf10*/  R2UR UR10, R24 ;  /* 0x00000000180a72ca */ /* 0x002fe200000e0000 */
[----:B------:R-:W-:-:S03]  /*bf20*/  UIADD3 UR8, UR5, 0xa800, URZ ;  /* 0x0000a80005087890 */ /* 0x000fc6000fffe03f */
[----:B------:R1:W-:Y:S01]  /*bf30*/  UTMALDG.3D [UR24], [UR14], desc[UR6] ;  /* 0x000006180e0075b4 */ /* 0x0003e20008011000 */
[----:B------:R-:W-:Y:S01]  /*bf40*/  UIADD3 UR48, UR5, 0xb800, URZ ;  /* 0x0000b80005307890 */ /* 0x000fe2000fffe03f */
[----:B0-----:R-:W-:Y:S01]  /*bf50*/  R2UR UR42, R27 ;  /* 0x000000001b2a72ca */ /* 0x001fe200000e0000 */
[----:B------:R0:W-:Y:S01]  /*bf60*/  UTMALDG.3D [UR16], [UR14], desc[UR6] ;  /* 0x000006100e0075b4 */ /* 0x0001e20008011000 */
[----:B------:R-:W-:Y:S01]  /*bf70*/  UIADD3 UR40, UR5, 0xc000, URZ ;  /* 0x0000c00005287890 */ /* 0x000fe2000fffe03f */
[----:B------:R-:W-:Y:S01]  /*bf80*/  R2UR UR34, R28 ;  /* 0x000000001c2272ca */ /* 0x000fe200000e0000 */
[----:B------:R-:W-:-:S03]  /*bf90*/  UIADD3 UR32, UR5, 0xc800, URZ ;  /* 0x0000c80005207890 */ /* 0x000fc6000fffe03f */
[----:B------:R-:W-:Y:S01]  /*bfa0*/  UTMALDG.3D [UR8], [UR14], desc[UR6] ;  /* 0x000006080e0075b4 */ /* 0x000fe20008011000 */
[----:B-1----:R-:W-:Y:S01]  /*bfb0*/  R2UR UR26, R29 ;  /* 0x000000001d1a72ca */ /* 0x002fe200000e0000 */
[----:B------:R-:W-:Y:S01]  /*bfc0*/  UIADD3 UR24, UR5, 0xd000, URZ ;  /* 0x0000d00005187890 */ /* 0x000fe2000fffe03f */
[----:B0-----:R-:W-:Y:S01]  /*bfd0*/  R2UR UR18, R30 ;  /* 0x000000001e1272ca */ /* 0x001fe200000e0000 */
[----:B------:R-:W-:Y:S01]  /*bfe0*/  UIADD3 UR16, UR5, 0xd800, URZ ;  /* 0x0000d80005107890 */ /* 0x000fe2000fffe03f */
[----:B------:R-:W-:Y:S01]  /*bff0*/  UMOV UR57, UR9 ;  /* 0x0000000900397c82 */ /* 0x000fe20008000000 */
[----:B------:R-:W-:Y:S01]  /*c000*/  UMOV UR59, UR11 ;  /* 0x0000000b003b7c82 */ /* 0x000fe20008000000 */
[----:B------:R-:W-:Y:S02]  /*c010*/  UMOV UR60, UR12 ;  /* 0x0000000c003c7c82 */ /* 0x000fe40008000000 */
[----:B------:R-:W-:Y:S01]  /*c020*/  UTMALDG.3D [UR56], [UR14], desc[UR6] ;  /* 0x000006380e0075b4 */ /* 0x000fe20008011000 */
[----:B------:R-:W-:Y:S01]  /*c030*/  UTMALDG.3D [UR48], [UR14], desc[UR6] ;  /* 0x000006300e0075b4 */ /* 0x000fe20008011000 */
[----:B------:R-:W-:Y:S01]  /*c040*/  UTMALDG.3D [UR40], [UR14], desc[UR6] ;  /* 0x000006280e0075b4 */ /* 0x000fe20008011000 */
[----:B------:R-:W-:Y:S02]  /*c050*/  UTMALDG.3D [UR32], [UR14], desc[UR6] ;  /* 0x000006200e0075b4 */ /* 0x000fe40008011000 */
[----:B------:R-:W-:Y:S02]  /*c060*/  UTMALDG.3D [UR24], [UR14], desc[UR6] ;  /* 0x000006180e0075b4 */ /* 0x000fe40008011000 */
[----:B------:R4:W-:Y:S02]  /*c070*/  UTMALDG.3D [UR16], [UR14], desc[UR6] ;  /* 0x000006100e0075b4 */ /* 0x0009e40008011000 */
[----:B----4-:R-:W-:-:S02]  /*c080*/  R2UR UR19, R4 ;  /* 0x00000000041372ca */ /* 0x010fc400000e0000 */
[----:B------:R-:W4:Y:S01]  /*c090*/  LDL.LU R4, [R1+0x38] ;  /* 0x0000380001047983 */ /* 0x000f220000300800 */
[----:B------:R-:W-:Y:S01]  /*c0a0*/  R2UR UR10, R31 ;  /* 0x000000001f0a72ca */ /* 0x000fe200000e0000 */
[----:B------:R-:W-:Y:S01]  /*c0b0*/  UIADD3 UR8, UR5, 0xe000, URZ ;  /* 0x0000e00005087890 */ /* 0x000fe2000fffe03f */
[----:B------:R-:W-:Y:S01]  /*c0c0*/  R2UR UR50, R32 ;  /* 0x00000000203272ca */ /* 0x000fe200000e0000 */
[----:B---3--:R-:W-:Y:S01]  /*c0d0*/  VIADD R3, R3, 0xffffffff ;  /* 0xffffffff03037836 */ /* 0x008fe20000000000 */
[----:B------:R-:W-:Y:S02]  /*c0e0*/  R2UR UR42, R33 ;  /* 0x00000000212a72ca */ /* 0x000fe400000e0000 */
[----:B------:R-:W-:Y:S01]  /*c0f0*/  R2UR UR34, R34 ;  /* 0x00000000222272ca */ /* 0x000fe200000e0000 */
[----:B------:R-:W-:Y:S01]  /*c100*/  UIADD3 UR22, UP0, UR46, 0x1f0, URZ ;  /* 0x000001f02e167890 */ /* 0x000fe2000ff1e03f */
[----:B--2---:R-:W-:Y:S01]  /*c110*/  R2UR UR26, R35 ;  /* 0x00000000231a72ca */ /* 0x004fe200000e0000 */
[----:B------:R-:W-:Y:S01]  /*c120*/  UIADD3 UR48, UR5, 0xe800, URZ ;  /* 0x0000e80005307890 */ /* 0x000fe2000fffe03f */
[----:B------:R-:W-:Y:S01]  /*c130*/  ISETP.GT.AND P1, PT, R3, 0x1, PT ;  /* 0x000000010300780c */ /* 0x000fe20003f24270 */
[----:B------:R-:W-:-:S02]  /*c140*/  UIADD3 UR40, UR5, 0xf000, URZ ;  /* 0x0000f00005287890 */ /* 0x000fc4000fffe03f */
[----:B------:R-:W-:Y:S01]  /*c150*/  UIADD3 UR32, UR5, 0xf800, URZ ;  /* 0x0000f80005207890 */ /* 0x000fe2000fffe03f */
[----:B------:R0:W-:Y:S01]  /*c160*/  UTMALDG.3D [UR8], [UR14], desc[UR6] ;  /* 0x000006080e0075b4 */ /* 0x0001e20008011000 */
[----:B------:R-:W-:Y:S01]  /*c170*/  UIADD3 UR24, UR5, 0x10000, URZ ;  /* 0x0001000005187890 */ /* 0x000fe2000fffe03f */
[----:B------:R-:W-:Y:S01]  /*c180*/  VIADD R5, R5, 0x1 ;  /* 0x0000000105057836 */ /* 0x000fe20000000000 */
[----:B------:R-:W-:Y:S02]  /*c190*/  UIADD3.X UR23, URZ, UR47, URZ, UP0, !UPT ;  /* 0x0000002f3f177290 */ /* 0x000fe400087fe43f */
[----:B------:R-:W-:Y:S02]  /*c1a0*/  UIADD3 UR16, UR4, 0x20800, URZ ;  /* 0x0002080004107890 */ /* 0x000fe4000fffe03f */
[----:B------:R-:W-:Y:S01]  /*c1b0*/  ISETP.NE.AND P0, PT, R5, 0x2, PT ;  /* 0x000000020500780c */ /* 0x000fe20003f05270 */
[----:B------:R2:W-:Y:S01]  /*c1c0*/  UTMALDG.3D [UR48], [UR14], desc[UR6] ;  /* 0x000006300e0075b4 */ /* 0x0005e20008011000 */
[----:B------:R-:W-:-:S02]  /*c1d0*/  UMOV UR18, UR11 ;  /* 0x0000000b00127c82 */ /* 0x000fc40008000000 */
[----:B------:R-:W-:Y:S01]  /*c1e0*/  SEL R36, RZ, 0x1, P0 ;  /* 0x00000001ff247807 */ /* 0x000fe20000000000 */
[----:B------:R2:W-:Y:S01]  /*c1f0*/  UTMALDG.3D [UR40], [UR14], desc[UR6] ;  /* 0x000006280e0075b4 */ /* 0x0005e20008011000 */
[----:B0-----:R-:W-:Y:S01]  /*c200*/  UIADD3 UR10, UR11, 0x20, URZ ;  /* 0x000000200b0a7890 */ /* 0x001fe2000fffe03f */
[----:B------:R2:W-:Y:S01]  /*c210*/  UTMALDG.3D [UR32], [UR14], desc[UR6] ;  /* 0x000006200e0075b4 */ /* 0x0005e20008011000 */
[----:B------:R-:W-:Y:S01]  /*c220*/  UIADD3 UR8, UR4, 0x24800, URZ ;  /* 0x0002480004087890 */ /* 0x000fe2000fffe03f */
[----:B------:R-:W-:Y:S01]  /*c230*/  UMOV UR11, UR19 ;  /* 0x00000013000b7c82 */ /* 0x000fe20008000000 */
[----:B------:R2:W-:Y:S01]  /*c240*/  UTMALDG.3D [UR24], [UR14], desc[UR6] ;  /* 0x000006180e0075b4 */ /* 0x0005e20008011000 */
[----:B------:R-:W-:Y:S02]  /*c250*/  IADD3 R2, R2, 0x40, RZ ;  /* 0x0000004002027810 */ /* 0x000fe40007ffe0ff */
[----:B------:R-:W-:Y:S01]  /*c260*/  SEL R5, R5, RZ, P0 ;  /* 0x000000ff05057207 */ /* 0x000fe20000000000 */
[----:B------:R2:W-:Y:S03]  /*c270*/  UTMALDG.3D [UR16], [UR22], desc[UR6] ;  /* 0x00000610160075b4 */ /* 0x0005e60008011000 */
[----:B------:R2:W-:Y:S01]  /*c280*/  UTMALDG.3D [UR8], [UR22], desc[UR6] ;  /* 0x00000608160075b4 */ /* 0x0005e20008011000 */
[----:B----4-:R-:W-:Y:S01]  /*c290*/  LOP3.LUT R4, R4, R36, RZ, 0x3c, !PT ;  /* 0x0000002404047212 */ /* 0x010fe200078e3cff */
[----:B--2---:R-:W-:Y:S06]  /*c2a0*/  @P1 BRA `(.L_x_308) ;  /* 0xfffffff400301947 */ /* 0x004fec000383ffff */
.L_x_302:
[----:B------:R-:W-:Y:S05]  /*c2b0*/  BSYNC B6 ;  /* 0x0000000000067941 */ /* 0x000fea0003800000 */
.L_x_301:
[----:B------:R-:W2:Y:S01]  /*c2c0*/  LDL.LU R30, [R1+0x30] ;  /* 0x00003000011e7983 */ /* 0x000ea20000300800 */
[----:B------:R-:W-:-:S03]  /*c2d0*/  ULDC.64 UR4, c[0x0][0x650] ;  /* 0x0001940000047ab9 */ /* 0x000fc60000000a00 */
[----:B------:R-:W1:Y:S04]  /*c2e0*/  LDL.LU R31, [R1+0x28] ;  /* 0x00002800011f7983 */ /* 0x000e680000300800 */
[----:B------:R-:W1:Y:S04]  /*c2f0*/  LDL R32, [R1+0x24] ;  /* 0x0000240001207983 */ /* 0x000e680000100800 */
[----:B------:R-:W3:Y:S04]  /*c300*/  LDL.LU R33, [R1+0x2c] ;  /* 0x00002c0001217983 */ /* 0x000ee80000300800 */
[----:B------:R-:W4:Y:S04]  /*c310*/  LDL.LU R34, [R1+0x18] ;  /* 0x0000180001227983 */ /* 0x000f280000300800 */
[----:B------:R-:W5:Y:S01]  /*c320*/  LDL.LU R35, [R1+0x1c] ;  /* 0x00001c0001237983 */ /* 0x000f620000300800 */
[----:B------:R-:W-:Y:S01]  /*c330*/  BSSY B0, `(.L_x_309) ;  /* 0x0000078000007945 */ /* 0x000fe20003800000 */
[----:B------:R-:W-:Y:S01]  /*c340*/  IMAD.MOV.U32 R17, RZ, RZ, -0x1 ;  /* 0xffffffffff117424 */ /* 0x000fe200078e00ff */
[----:B------:R-:W-:-:S02]  /*c350*/  MOV R16, 0xffffffff ;  /* 0xffffffff00107802 */ /* 0x000fc40000000f00 */
[----:B--2---:R-:W-:Y:S01]  /*c360*/  LOP3.LUT P1, RZ, R30, 0xff, RZ, 0xc0, !PT ;  /* 0x000000ff1eff7812 */ /* 0x004fe2000782c0ff */
[----:B-1----:R-:W-:-:S12]  /*c370*/  IMAD.IADD R0, R32, 0x1, R31 ;  /* 0x0000000120007824 */ /* 0x002fd800078e021f */
[----:B------:R-:W0:Y:S01]  /*c380*/  @P1 S2R R4, SR_CgaCtaId ;  /* 0x0000000000041919 */ /* 0x000e220000008800 */
[----:B------:R-:W-:Y:S02]  /*c390*/  @P1 MOV R3, 0x400 ;  /* 0x0000040000031802 */ /* 0x000fe40000000f00 */
[----:B------:R-:W-:Y:S02]  /*c3a0*/  SHF.R.U32.HI R2, RZ, 0x1, R0 ;  /* 0x00000001ff027819 */ /* 0x000fe40000011600 */
[----:B------:R-:W-:Y:S02]  /*c3b0*/  ISETP.GT.U32.AND P0, PT, R0, 0x1, PT ;  /* 0x000000010000780c */ /* 0x000fe40003f04070 */
[----:B------:R-:W-:Y:S02]  /*c3c0*/  LOP3.LUT R2, R2, 0x1, RZ, 0xc0, !PT ;  /* 0x0000000102027812 */ /* 0x000fe400078ec0ff */
[----:B------:R-:W-:Y:S02]  /*c3d0*/  ISETP.LT.U32.AND P0, PT, R32, 0x2, P0 ;  /* 0x000000022000780c */ /* 0x000fe40000701070 */
[----:B-----5:R-:W-:-:S04]  /*c3e0*/  IADD3 R35, P2, R35, UR54, RZ ;  /* 0x0000003623237c10 */ /* 0x020fc8000ff5e0ff */
[----:B----4-:R-:W-:Y:S01]  /*c3f0*/  IADD3.X R34, R34, UR45, RZ, P2, !PT ;  /* 0x0000002d22227c10 */ /* 0x010fe200097fe4ff */
[----:B------:R1:W-:Y:S01]  /*c400*/  STL [R1+0x1c], R35 ;  /* 0x00001c2301007387 */ /* 0x0003e20000100800 */
[----:B------:R-:W-:-:S03]  /*c410*/  ISETP.GE.U32.AND P2, PT, R35, UR4, PT ;  /* 0x0000000423007c0c */ /* 0x000fc6000bf46070 */
[----:B------:R1:W-:Y:S01]  /*c420*/  STL [R1+0x18], R34 ;  /* 0x0000182201007387 */ /* 0x0003e20000100800 */
[----:B0-----:R-:W-:Y:S01]  /*c430*/  @P1 LEA R3, R4, R3, 0x18 ;  /* 0x0000000304031211 */ /* 0x001fe200078ec0ff */
[----:B------:R-:W-:-:S03]  /*c440*/  IMAD.MOV.U32 R4, RZ, RZ, -0x1 ;  /* 0xffffffffff047424 */ /* 0x000fc600078e00ff */
[----:B------:R0:W-:Y:S01]  /*c450*/  @P1 SYNCS.ARRIVE.TRANS64.A1T0 RZ, [R3+URZ+0x38], RZ ;  /* 0x000038ff03ff19a7 */ /* 0x0001e2000810003f */
[----:B------:R-:W-:Y:S02]  /*c460*/  ISETP.NE.U32.AND P1, PT, R2, 0x1, PT ;  /* 0x000000010200780c */ /* 0x000fe40003f25070 */
[----:B------:R-:W-:Y:S02]  /*c470*/  SEL R2, RZ, 0x1, !P0 ;  /* 0x00000001ff027807 */ /* 0x000fe40004000000 */
[----:B------:R-:W-:Y:S02]  /*c480*/  ISETP.GT.U32.AND P1, PT, R32, 0x1, !P1 ;  /* 0x000000012000780c */ /* 0x000fe40004f24070 */
[----:B------:R-:W-:Y:S02]  /*c490*/  ISETP.GE.U32.AND.EX P0, PT, R34, UR5, PT, P2 ;  /* 0x0000000522007c0c */ /* 0x000fe4000bf06120 */
[----:B0-----:R-:W-:-:S04]  /*c4a0*/  SEL R3, RZ, 0x1, !P1 ;  /* 0x00000001ff037807 */ /* 0x001fc80004800000 */
[----:B---3--:R-:W-:Y:S02]  /*c4b0*/  LOP3.LUT R33, R3, R33, R2, 0x96, !PT ;  /* 0x0000002103217212 */ /* 0x008fe400078e9602 */
[----:B------:R-:W-:Y:S02]  /*c4c0*/  LOP3.LUT R3, R0, 0x1, RZ, 0xc0, !PT ;  /* 0x0000000100037812 */ /* 0x000fe400078ec0ff */
[----:B------:R-:W-:Y:S01]  /*c4d0*/  PRMT R0, RZ, 0x7610, R0 ;  /* 0x00007610ff007816 */ /* 0x000fe20000000000 */
[----:B------:R1:W-:Y:S01]  /*c4e0*/  STL [R1+0x2c], R33 ;  /* 0x00002c2101007387 */ /* 0x0003e20000100800 */
[----:B------:R-:W-:-:S03]  /*c4f0*/  PRMT R2, RZ, 0x7610, R2 ;  /* 0x00007610ff027816 */ /* 0x000fc60000000002 */
[----:B------:R1:W-:Y:S04]  /*c500*/  STL [R1+0x8], R4 ;  /* 0x0000080401007387 */ /* 0x0003e80000100800 */
[----:B------:R1:W-:Y:S04]  /*c510*/  STL.S16 [R1+0x30], R0 ;  /* 0x0000300001007387 */ /* 0x0003e80000100600 */
[----:B------:R1:W-:Y:S01]  /*c520*/  STL [R1+0x28], R3 ;  /* 0x0000280301007387 */ /* 0x0003e20000100800 */
[----:B------:R-:W-:Y:S05]  /*c530*/  @P0 BRA `(.L_x_310) ;  /* 0x00000004005c0947 */ /* 0x000fea0003800000 */
[----:B------:R-:W-:Y:S01]  /*c540*/  ULDC.64 UR4, c[0x0][0x628] ;  /* 0x00018a0000047ab9 */ /* 0x000fe20000000a00 */
[----:B------:R-:W0:Y:S01]  /*c550*/  S2R R8, SR_CTAID.X ;  /* 0x0000000000087919 */ /* 0x000e220000002500 */
[----:B------:R-:W-:Y:S01]  /*c560*/  ISETP.NE.U32.AND P0, PT, RZ, UR4, PT ;  /* 0x00000004ff007c0c */ /* 0x000fe2000bf05070 */
[----:B------:R-:W-:Y:S01]  /*c570*/  ULDC UR7, c[0x0][0x630] ;  /* 0x00018c0000077ab9 */ /* 0x000fe20000000800 */
[----:B------:R-:W-:Y:S01]  /*c580*/  IMAD.MOV.U32 R2, RZ, RZ, R35 ;  /* 0x000000ffff027224 */ /* 0x000fe200078e0023 */
[----:B-1----:R-:W1:Y:S01]  /*c590*/  S2R R0, SR_CTAID.Y ;  /* 0x0000000000007919 */ /* 0x002e620000002600 */
[----:B------:R-:W-:Y:S02]  /*c5a0*/  ISETP.NE.AND.EX P0, PT, RZ, UR5, PT, P0 ;  /* 0x00000005ff007c0c */ /* 0x000fe4000bf05300 */
[----:B------:R-:W-:-:S11]  /*c5b0*/  MOV R3, R34 ;  /* 0x0000002200037202 */ /* 0x000fd60000000f00 */
[----:B------:R-:W-:Y:S05]  /*c5c0*/  @!P0 BRA `(.L_x_311) ;  /* 0x0000000000288947 */ /* 0x000fea0003800000 */
[----:B------:R-:W-:Y:S02]  /*c5d0*/  ULDC UR6, c[0x0][0x634] ;  /* 0x00018d0000067ab9 */ /* 0x000fe40000000800 */
[----:B------:R-:W-:-:S05]  /*c5e0*/  IADD3 R7, P0, R35, UR6, RZ ;  /* 0x0000000623077c10 */ /* 0x000fca000ff1e0ff */
[----:B------:R-:W-:-:S04]  /*c5f0*/  IMAD.X R9, RZ, RZ, R34, P0 ;  /* 0x000000ffff097224 */ /* 0x000fc800000e0622 */
[----:B------:R-:W-:-:S04]  /*c600*/  IMAD.WIDE.U32 R4, R9, UR4, RZ ;  /* 0x0000000409047c25 */ /* 0x000fc8000f8e00ff */
[----:B------:R-:W-:-:S04]  /*c610*/  IMAD.WIDE.U32 R4, P0, R7, UR5, R4 ;  /* 0x0000000507047c25 */ /* 0x000fc8000f800004 */
[----:B------:R-:W-:Y:S01]  /*c620*/  IMAD.WIDE.U32 R6, R7, UR4, RZ ;  /* 0x0000000407067c25 */ /* 0x000fe2000f8e00ff */
[----:B------:R-:W-:-:S03]  /*c630*/  MOV R2, R5 ;  /* 0x0000000500027202 */ /* 0x000fc60000000f00 */
[----:B------:R-:W-:Y:S01]  /*c640*/  IMAD.X R3, RZ, RZ, RZ, P0 ;  /* 0x000000ffff037224 */ /* 0x000fe200000e06ff */
[----:B------:R-:W-:-:S05]  /*c650*/  IADD3 RZ, P0, R7, R4, RZ ;  /* 0x0000000407ff7210 */ /* 0x000fca0007f1e0ff */
[----:B------:R-:W-:-:S08]  /*c660*/  IMAD.WIDE.U32.X R2, R9, UR5, R2, P0 ;  /* 0x0000000509027c25 */ /* 0x000fd000080e0402 */
.L_x_311:
[--C-:B------:R-:W-:Y:S01]  /*c670*/  SHF.R.U64 R6, R2, UR7, R3.reuse ;  /* 0x0000000702067c19 */ /* 0x100fe20008001203 */
[----:B------:R-:W-:Y:S01]  /*c680*/  ULDC.64 UR4, c[0x0][0x620] ;  /* 0x0001880000047ab9 */ /* 0x000fe20000000a00 */
[----:B------:R-:W-:Y:S01]  /*c690*/  SHF.R.U32.HI R2, RZ, UR7, R3 ;  /* 0x00000007ff027c19 */ /* 0x000fe20008011603 */
[----:B------:R-:W2:Y:S01]  /*c6a0*/  LDC R15, c[0x0][0x144] ;  /* 0x00005100ff0f7b82 */ /* 0x000ea20000000800 */
[----:B------:R-:W-:Y:S01]  /*c6b0*/  IADD3 R5, P0, RZ, -R6, RZ ;  /* 0x80000006ff057210 */ /* 0x000fe20007f1e0ff */
[----:B------:R-:W-:Y:S01]  /*c6c0*/  ULDC.64 UR8, c[0x0][0x640] ;  /* 0x0001900000087ab9 */ /* 0x000fe20000000a00 */
[----:B------:R-:W-:Y:S01]  /*c6d0*/  MOV R3, R34 ;  /* 0x0000002200037202 */ /* 0x000fe20000000f00 */
[----:B------:R-:W-:Y:S01]  /*c6e0*/  ULDC UR6, c[0x0][0x608] ;  /* 0x0001820000067ab9 */ /* 0x000fe20000000800 */
[----:B0-----:R-:W-:Y:S01]  /*c6f0*/  I2FP.F32.U32 R7, R8 ;  /* 0x0000000800077245 */ /* 0x001fe20000201000 */
[----:B------:R-:W-:Y:S01]  /*c700*/  IMAD.X R2, RZ, RZ, ~R2, P0 ;  /* 0x000000ffff027224 */ /* 0x000fe200000e0e02 */
[----:B------:R-:W-:Y:S01]  /*c710*/  ISETP.NE.U32.AND P0, PT, RZ, UR8, PT ;  /* 0x00000008ff007c0c */ /* 0x000fe2000bf05070 */
[----:B------:R-:W0:Y:S02]  /*c720*/  LDC R9, c[0x0][0x148] ;  /* 0x00005200ff097b82 */ /* 0x000e240000000800 */
[----:B------:R-:W-:Y:S01]  /*c730*/  IMAD R4, R2, UR4, RZ ;  /* 0x0000000402047c24 */ /* 0x000fe2000f8e02ff */
[----:B------:R-:W-:Y:S01]  /*c740*/  ISETP.NE.AND.EX P0, PT, RZ, UR9, PT, P0 ;  /* 0x00000009ff007c0c */ /* 0x000fe2000bf05300 */
[----:B------:R-:W-:-:S04]  /*c750*/  IMAD.MOV.U32 R2, RZ, RZ, R35 ;  /* 0x000000ffff027224 */ /* 0x000fc800078e0023 */
[----:B------:R-:W-:Y:S01]  /*c760*/  IMAD.WIDE.U32 R2, R5, UR4, R2 ;  /* 0x0000000405027c25 */ /* 0x000fe2000f8e0002 */
[----:B------:R-:W-:-:S03]  /*c770*/  ULDC UR4, c[0x0][0x150] ;  /* 0x0000540000047ab9 */ /* 0x000fc60000000800 */
[----:B------:R-:W-:Y:S02]  /*c780*/  IMAD R5, R5, UR5, R4 ;  /* 0x0000000505057c24 */ /* 0x000fe4000f8e0204 */
[----:B------:R-:W-:Y:S01]  /*c790*/  FMUL R4, R7, UR4 ;  /* 0x0000000407047c20 */ /* 0x000fe20008400000 */
[----:B------:R-:W-:Y:S01]  /*c7a0*/  ULDC UR4, c[0x0][0x618] ;  /* 0x0001860000047ab9 */ /* 0x000fe20000000800 */
[----:B------:R-:W-:Y:S01]  /*c7b0*/  ULDC UR5, c[0x0][0x154] ;  /* 0x0000550000057ab9 */ /* 0x000fe20000000800 */
[----:B------:R-:W-:-:S03]  /*c7c0*/  IMAD.IADD R3, R3, 0x1, R5 ;  /* 0x0000000103037824 */ /* 0x000fc600078e0205 */
[----:B------:R-:W3:Y:S02]  /*c7d0*/  F2I.U32.TRUNC.NTZ R4, R4 ;  /* 0x0000000400047305 */ /* 0x000ee4000020f000 */
[----:B------:R-:W-:Y:S02]  /*c7e0*/  SHF.R.U64 R7, R2, UR4, R3 ;  /* 0x0000000402077c19 */ /* 0x000fe40008001203 */
[----:B-1----:R-:W-:-:S05]  /*c7f0*/  I2FP.F32.U32 R2, R0 ;  /* 0x0000000000027245 */ /* 0x002fca0000201000 */
[----:B------:R-:W-:Y:S01]  /*c800*/  FMUL R12, R2, UR5 ;  /* 0x00000005020c7c20 */ /* 0x000fe20008400000 */
[----:B------:R-:W-:Y:S01]  /*c810*/  SHF.R.U32.HI R2, RZ, UR4, R3 ;  /* 0x00000004ff027c19 */ /* 0x000fe20008011603 */
[----:B------:R-:W-:-:S03]  /*c820*/  ULDC UR4, c[0x0][0x658] ;  /* 0x0001960000047ab9 */ /* 0x000fc60000000800 */
[--C-:B------:R-:W-:Y:S01]  /*c830*/  SHF.R.U64 R11, R7, UR6, R2.reuse ;  /* 0x00000006070b7c19 */ /* 0x100fe20008001202 */
[----:B------:R-:W1:Y:S01]  /*c840*/  F2I.U32.TRUNC.NTZ R12, R12 ;  /* 0x0000000c000c7305 */ /* 0x000e62000020f000 */
[----:B------:R-:W-:Y:S01]  /*c850*/  SHF.R.U32.HI R2, RZ, UR6, R2 ;  /* 0x00000006ff027c19 */ /* 0x000fe20008011602 */
[----:B---3--:R-:W-:-:S03]  /*c860*/  IMAD.MOV R4, RZ, RZ, -R4 ;  /* 0x000000ffff047224 */ /* 0x008fc600078e0a04 */
[----:B------:R-:W-:Y:S01]  /*c870*/  SHF.R.U32.HI R13, RZ, UR4, R2 ;  /* 0x00000004ff0d7c19 */ /* 0x000fe20008011602 */
[----:B--2---:R-:W-:Y:S01]  /*c880*/  IMAD R8, R15, R4, R8 ;  /* 0x000000040f087224 */ /* 0x004fe200078e0208 */
[----:B------:R-:W-:-:S03]  /*c890*/  SHF.R.U64 R10, R11, UR4, R2 ;  /* 0x000000040b0a7c19 */ /* 0x000fc60008001202 */
[----:B------:R-:W-:Y:S01]  /*c8a0*/  IMAD.MOV.U32 R3, RZ, RZ, R13 ;  /* 0x000000ffff037224 */ /* 0x000fe200078e000d */
[----:B------:R-:W-:Y:S01]  /*c8b0*/  MOV R2, R10 ;  /* 0x0000000a00027202 */ /* 0x000fe20000000f00 */
[----:B------:R-:W-:Y:S06]  /*c8c0*/  @!P0 BRA `(.L_x_312) ;  /* 0x0000000000288947 */ /* 0x000fec0003800000 */
[----:B------:R-:W-:Y:S02]  /*c8d0*/  ULDC UR4, c[0x0][0x64c] ;  /* 0x0001930000047ab9 */ /* 0x000fe40000000800 */
[----:B------:R-:W-:-:S05]  /*c8e0*/  IADD3 R3, P0, R10, UR4, RZ ;  /* 0x000000040a037c10 */ /* 0x000fca000ff1e0ff */
[----:B------:R-:W-:-:S04]  /*c8f0*/  IMAD.X R13, RZ, RZ, R13, P0 ;  /* 0x000000ffff0d7224 */ /* 0x000fc800000e060d */
[----:B------:R-:W-:-:S04]  /*c900*/  IMAD.WIDE.U32 R4, R13, UR8, RZ ;  /* 0x000000080d047c25 */ /* 0x000fc8000f8e00ff */
[----:B------:R-:W-:-:S04]  /*c910*/  IMAD.WIDE.U32 R4, P0, R3, UR9, R4 ;  /* 0x0000000903047c25 */ /* 0x000fc8000f800004 */
[----:B------:R-:W-:-:S04]  /*c920*/  IMAD.WIDE.U32 R2, R3, UR8, RZ ;  /* 0x0000000803027c25 */ /* 0x000fc8000f8e00ff */
[----:B------:R-:W-:Y:S01]  /*c930*/  IMAD.MOV.U32 R2, RZ, RZ, R5 ;  /* 0x000000ffff027224 */ /* 0x000fe200078e0005 */
[----:B------:R-:W-:Y:S02]  /*c940*/  IADD3 RZ, P1, R3, R4, RZ ;  /* 0x0000000403ff7210 */ /* 0x000fe40007f3e0ff */
[----:B------:R-:W-:-:S03]  /*c950*/  IADD3.X R3, RZ, RZ, RZ, P0, !PT ;  /* 0x000000ffff037210 */ /* 0x000fc600007fe4ff */
[----:B------:R-:W-:-:S08]  /*c960*/  IMAD.WIDE.U32.X R2, R13, UR9, R2, P1 ;  /* 0x000000090d027c25 */ /* 0x000fd000088e0402 */
.L_x_312:
[----:B------:R-:W2:Y:S01]  /*c970*/  LDC R4, c[0x0][0x65c] ;  /* 0x00019700ff047b82 */ /* 0x000ea20000000800 */
[----:B------:R-:W-:Y:S01]  /*c980*/  ULDC UR4, c[0x0][0x648] ;  /* 0x0001920000047ab9 */ /* 0x000fe20000000800 */
[----:B------:R3:W-:Y:S01]  /*c990*/  STL [R1+0x8], R6 ;  /* 0x0000080601007387 */ /* 0x0007e20000100800 */
[----:B------:R-:W-:Y:S01]  /*c9a0*/  SHF.R.U64 R2, R2, UR4, R3 ;  /* 0x0000000402027c19 */ /* 0x000fe20008001203 */
[----:B-1----:R-:W-:Y:S01]  /*c9b0*/  IMAD.MOV R12, RZ, RZ, -R12 ;  /* 0x000000ffff0c7224 */ /* 0x002fe200078e0a0c */
[----:B------:R-:W-:Y:S01]  /*c9c0*/  LOP3.LUT R11, R11, UR38, RZ, 0xc0, !PT ;  /* 0x000000260b0b7c12 */ /* 0x000fe2000f8ec0ff */
[----:B------:R-:W-:Y:S01]  /*c9d0*/  ULDC UR4, c[0x0][0x638] ;  /* 0x00018e0000047ab9 */ /* 0x000fe20000000800 */
[C---:B------:R-:W-:Y:S01]  /*c9e0*/  IADD3 R3, -R2.reuse, RZ, RZ ;  /* 0x000000ff02037210 */ /* 0x040fe20007ffe1ff */
[----:B------:R-:W-:Y:S01]  /*c9f0*/  ULDC UR5, c[0x0][0x610] ;  /* 0x0001840000057ab9 */ /* 0x000fe20000000800 */
[----:B------:R-:W-:Y:S01]  /*ca00*/  LOP3.LUT R17, R7, UR39, RZ, 0xc0, !PT ;  /* 0x0000002707117c12 */ /* 0x000fe2000f8ec0ff */
[----:B------:R-:W-:-:S02]  /*ca10*/  IMAD R11, R2, UR37, R11 ;  /* 0x00000025020b7c24 */ /* 0x000fc4000f8e020b */
[----:B------:R-:W-:Y:S01]  /*ca20*/  IMAD R10, R3, UR4, R10 ;  /* 0x00000004030a7c24 */ /* 0x000fe2000f8e020a */
[----:B------:R-:W-:Y:S01]  /*ca30*/  ULDC UR4, c[0x0][0x600] ;  /* 0x0001800000047ab9 */ /* 0x000fe20000000800 */
[----:B------:R-:W-:Y:S02]  /*ca40*/  IMAD.MOV.U32 R2, RZ, RZ, 0x1 ;  /* 0x00000001ff027424 */ /* 0x000fe400078e00ff */
[----:B------:R-:W-:Y:S01]  /*ca50*/  IMAD R17, R10, UR4, R17 ;  /* 0x000000040a117c24 */ /* 0x000fe2000f8e0211 */
[----:B--2---:R-:W-:-:S13]  /*ca60*/  ISETP.NE.AND P0, PT, R4, 0x1, PT ;  /* 0x000000010400780c */ /* 0x004fda0003f05270 */
[----:B0-----:R-:W-:-:S04]  /*ca70*/  @P0 IMAD R8, R9, R12, R0 ;  /* 0x0000000c09080224 */ /* 0x001fc800078e0200 */
[----:B------:R-:W-:-:S05]  /*ca80*/  IMAD R8, R11, UR5, R8 ;  /* 0x000000050b087c24 */ /* 0x000fca000f8e0208 */
[----:B------:R-:W-:Y:S02]  /*ca90*/  SEL R16, R17, R8, !P0 ;  /* 0x0000000811107207 */ /* 0x000fe40004000000 */
[----:B---3--:R-:W-:-:S07]  /*caa0*/  SEL R17, R8, R17, !P0 ;  /* 0x0000001108117207 */ /* 0x008fce0004000000 */
.L_x_310:
[----:B------:R-:W-:Y:S05]  /*cab0*/  BSYNC B0 ;  /* 0x0000000000007941 */ /* 0x000fea0003800000 */
.L_x_309:
[----:B------:R-:W-:-:S13]  /*cac0*/  LOP3.LUT P0, RZ, R2, 0xff, RZ, 0xc0, !PT ;  /* 0x000000ff02ff7812 */ /* 0x000fda000780c0ff */
[----:B------:R-:W-:Y:S05]  /*cad0*/  @P0 BRA `(.L_x_313) ;  /* 0xffffffe400c00947 */ /* 0x000fea000383ffff */
[----:B------:R-:W-:Y:S05]  /*cae0*/  BSYNC B7 ;  /* 0x0000000000077941 */ /* 0x000fea0003800000 */
.L_x_299:
[----:B------:R-:W-:-:S03]  /*caf0*/  UMOV UR4, 0xffffffff ;  /* 0xffffffff00047882 */ /* 0x000fc60000000000 */
[----:B------:R-:W-:Y:S05]  /*cb00*/  BRA.DIV UR4, `(.L_x_314) ;  /* 0x0000000604087947 */ /* 0x000fea000b800000 */
[----:B------:R-:W-:-:S13]  /*cb10*/  ELECT P6, URZ, PT ;  /* 0x00000000003f782f */ /* 0x000fda00038c0000 */
.L_x_328:
[----:B------:R-:W-:Y:S04]  /*cb20*/  BSSY B0, `(.L_x_315) ;  /* 0x000001c000007945 */ /* 0x000fe80003800000 */
[----:B------:R-:W-:Y:S05]  /*cb30*/  @!P6 BRA `(.L_x_316) ;  /* 0x000000000068e947 */ /* 0x000fea0003800000 */
[----:B-1----:R-:W2:Y:S02]  /*cb40*/  LDL.LU R0, [R1+0x14] ;  /* 0x0000140001007983 */ /* 0x002ea40000300800 */
[----:B--2---:R-:W-:-:S04]  /*cb50*/  LOP3.LUT R0, R0, 0x2, RZ, 0xfc, !PT ;  /* 0x0000000200007812 */ /* 0x004fc800078efcff */
[----:B------:R-:W-:-:S13]  /*cb60*/  ISETP.NE.AND P0, PT, R0, 0x3, PT ;  /* 0x000000030000780c */ /* 0x000fda0003f05270 */
[----:B------:R-:W-:Y:S05]  /*cb70*/  @!P0 BRA `(.L_x_317) ;  /* 0x0000000000048947 */ /* 0x000fea0003800000 */
[----:B------:R-:W-:Y:S01]  /*cb80*/  BPT.TRAP 0x1 ;  /* 0x000000040000795c */ /* 0x000fe20000300000 */
.L_x_317:
[----:B------:R-:W2:Y:S04]  /*cb90*/  LDL.LU R2, [R1+0x28] ;  /* 0x0000280001027983 */ /* 0x000ea80000300800 */
[----:B------:R-:W3:Y:S01]  /*cba0*/  LDL.LU R7, [R1+0x2c] ;  /* 0x00002c0001077983 */ /* 0x000ee20000300800 */
[----:B------:R-:W-:Y:S01]  /*cbb0*/  MOV R0, 0x400 ;  /* 0x0000040000007802 */ /* 0x000fe20000000f00 */
[----:B------:R-:W0:Y:S03]  /*cbc0*/  S2R R3, SR_CgaCtaId ;  /* 0x0000000000037919 */ /* 0x000e260000008800 */
[----:B0-----:R-:W-:-:S05]  /*cbd0*/  LEA R0, R3, R0, 0x18 ;  /* 0x0000000003007211 */ /* 0x001fca00078ec0ff */
[----:B------:R-:W-:-:S05]  /*cbe0*/  VIADD R0, R0, 0x10 ;  /* 0x0000001000007836 */ /* 0x000fca0000000000 */
[C---:B--2---:R-:W-:Y:S01]  /*cbf0*/  LEA R6, R2.reuse, R0, 0x3 ;  /* 0x0000000002067211 */ /* 0x044fe200078e18ff */
[----:B------:R-:W-:Y:S01]  /*cc00*/  VIADD R2, R2, 0x1 ;  /* 0x0000000102027836 */ /* 0x000fe20000000000 */
[----:B---3--:R-:W-:-:S04]  /*cc10*/  SHF.L.U32 R5, R7, 0x1f, RZ ;  /* 0x0000001f07057819 */ /* 0x008fc800000006ff */
[C---:B------:R-:W-:Y:S01]  /*cc20*/  ISETP.NE.AND P1, PT, R2.reuse, 0x2, PT ;  /* 0x000000020200780c */ /* 0x040fe20003f25270 */
[----:B------:R-:W0:Y:S03]  /*cc30*/  SYNCS.PHASECHK.TRANS64.TRYWAIT P0, [R6+URZ], R5 ;  /* 0x00000005060075a7 */ /* 0x000e26000800017f */
[----:B------:R-:W-:Y:S02]  /*cc40*/  SEL R4, RZ, 0x1, P1 ;  /* 0x00000001ff047807 */ /* 0x000fe40000800000 */
[----:B------:R-:W-:Y:S02]  /*cc50*/  SEL R3, R2, RZ, P1 ;  /* 0x000000ff02037207 */ /* 0x000fe40000800000 */
[----:B------:R-:W-:Y:S01]  /*cc60*/  LOP3.LUT R4, R7, R4, RZ, 0x3c, !PT ;  /* 0x0000000407047212 */ /* 0x000fe200078e3cff */
[----:B0-----:R-:W-:Y:S06]  /*cc70*/  @!P0 BRA `(.L_x_318) ;  /* 0x0000000000cc8947 */ /* 0x001fec0003800000 */
.L_x_329:
[----:B------:R-:W-:Y:S01]  /*cc80*/  IMAD R3, R3, 0x8, R0 ;  /* 0x0000000803037824 */ /* 0x000fe200078e0200 */
[----:B------:R-:W-:-:S07]  /*cc90*/  SHF.L.U32 R0, R4, 0x1f, RZ ;  /* 0x0000001f04007819 */ /* 0x000fce00000006ff */
.L_x_319:
[----:B-1----:R1:W2:Y:S02]  /*cca0*/  SYNCS.PHASECHK.TRANS64.TRYWAIT P0, [R3+URZ], R0 ;  /* 0x00000000030075a7 */ /* 0x0022a4000800017f */
[----:B--2---:R-:W-:Y:S05]  /*ccb0*/  @!P0 NANOSLEEP.SYNCS 0x989680 ;  /* 0x009896800000895d */ /* 0x004fea0003900000 */
[----:B------:R-:W2:Y:S02]  /*ccc0*/  @!P0 SYNCS.PHASECHK.TRANS64 P0, [R3+URZ], R0 ;  /* 0x00000000030085a7 */ /* 0x000ea4000800007f */
[----:B--2---:R-:W-:Y:S05]  /*ccd0*/  @!P0 BRA `(.L_x_319) ;  /* 0xfffffffc00f08947 */ /* 0x004fea000383ffff */
.L_x_316:
[----:B------:R-:W-:Y:S05]  /*cce0*/  BSYNC B0 ;  /* 0x0000000000007941 */ /* 0x000fea0003800000 */
.L_x_315:
[----:B------:R-:W-:Y:S05]  /*ccf0*/  EXIT ;  /* 0x000000000000794d */ /* 0x000fea0003800000 */
.L_x_16:
[----:B------:R-:W-:Y:S01]  /*cd00*/  MOV R12, RZ ;  /* 0x000000ff000c7202 */ /* 0x000fe20000000f00 */
[----:B------:R-:W-:Y:S02]  /*cd10*/  IMAD.MOV.U32 R11, RZ, RZ, 0x1f ;  /* 0x0000001fff0b7424 */ /* 0x000fe400078e00ff */
[----:B------:R-:W-:-:S07]  /*cd20*/  IMAD.MOV.U32 R15, RZ, RZ, -0x1 ;  /* 0xffffffffff0f7424 */ /* 0x000fce00078e00ff */
[----:B-----5:R-:W-:Y:S05]  /*cd30*/  WARPSYNC.COLLECTIVE R15, `(.L_x_320) ;  /* 0x000000000f087348 */ /* 0x020fea0003c00000 */
[----:B------:R0:W1:Y:S02]  /*cd40*/  SHFL.IDX P6, R14, R13, R12, R11 ;  /* 0x0000000c0d0e7389 */ /* 0x00006400000c000b */
[----:B01---5:R-:W-:Y:S01]  /*cd50*/  ENDCOLLECTIVE ;  /* 0x000000000000791b */ /* 0x023fe20003800000 */
.L_x_320:
[----:B------:R-:W-:Y:S05]  /*cd60*/  BRA `(.L_x_321) ;  /* 0xffffff44007c7947 */ /* 0x000fea000383ffff */
.L_x_20:
[----:B-1----:R1:W2:Y:S02]  /*cd70*/  SYNCS.PHASECHK.TRANS64.TRYWAIT P1, [R3+URZ], R0 ;  /* 0x00000000030075a7 */ /* 0x0022a4000802017f */
[----:B--2---:R-:W-:Y:S05]  /*cd80*/  @!P1 NANOSLEEP.SYNCS 0x989680 ;  /* 0x009896800000995d */ /* 0x004fea0003900000 */
[----:B------:R-:W2:Y:S02]  /*cd90*/  @!P1 SYNCS.PHASECHK.TRANS64 P1, [R3+URZ], R0 ;  /* 0x00000000030095a7 */ /* 0x000ea4000802007f */
[----:B--2---:R-:W-:Y:S05]  /*cda0*/  @!P1 BRA `(.L_x_20) ;  /* 0xfffffffc00f09947 */ /* 0x004fea000383ffff */
[----:B------:R-:W-:Y:S05]  /*cdb0*/  BRA `(.L_x_19) ;  /* 0xffffff4400987947 */ /* 0x000fea000383ffff */
.L_x_25:
[----:B0-----:R0:W1:Y:S02]  /*cdc0*/  SYNCS.PHASECHK.TRANS64.TRYWAIT P1, [R8+URZ], R13 ;  /* 0x0000000d080075a7 */ /* 0x001064000802017f */
[----:B-1----:R-:W-:Y:S05]  /*cdd0*/  @!P1 NANOSLEEP.SYNCS 0x989680 ;  /* 0x009896800000995d */ /* 0x002fea0003900000 */
[----:B------:R-:W1:Y:S02]  /*cde0*/  @!P1 SYNCS.PHASECHK.TRANS64 P1, [R8+URZ], R13 ;  /* 0x0000000d080095a7 */ /* 0x000e64000802007f */
[----:B-1----:R-:W-:Y:S05]  /*cdf0*/  @!P1 BRA `(.L_x_25) ;  /* 0xfffffffc00f09947 */ /* 0x002fea000383ffff */
[----:B------:R-:W-:Y:S05]  /*ce00*/  BRA `(.L_x_24) ;  /* 0xffffff5000607947 */ /* 0x000fea000383ffff */
.L_x_33:
[----:B0-----:R0:W1:Y:S02]  /*ce10*/  SYNCS.PHASECHK.TRANS64.TRYWAIT P1, [R13+URZ], R14 ;  /* 0x0000000e0d0075a7 */ /* 0x001064000802017f */
[----:B-1----:R-:W-:Y:S05]  /*ce20*/  @!P1 NANOSLEEP.SYNCS 0x989680 ;  /* 0x009896800000995d */ /* 0x002fea0003900000 */
[----:B------:R-:W1:Y:S02]  /*ce30*/  @!P1 SYNCS.PHASECHK.TRANS64 P1, [R13+URZ], R14 ;  /* 0x0000000e0d0095a7 */ /* 0x000e64000802007f */
[----:B-1----:R-:W-:Y:S05]  /*ce40*/  @!P1 BRA `(.L_x_33) ;  /* 0xfffffffc00f09947 */ /* 0x002fea000383ffff */
[----:B------:R-:W-:Y:S05]  /*ce50*/  BRA `(.L_x_32) ;  /* 0xffffff5c00507947 */ /* 0x000fea000383ffff */
.L_x_300:
[----:B------:R-:W-:Y:S01]  /*ce60*/  BSSY B0, `(.L_x_322) ;  /* 0x0000006000007945 */ /* 0x000fe20003800000 */
[----:B------:R-:W-:-:S07]  /*ce70*/  MOV R15, 0xffffffff ;  /* 0xffffffff000f7802 */ /* 0x000fce0000000f00 */
[----:B-1----:R-:W-:Y:S05]  /*ce80*/  WARPSYNC.COLLECTIVE R15, `(.L_x_323) ;  /* 0x000000000f0c7348 */ /* 0x002fea0003c00000 */
[----:B------:R-:W-:Y:S02]  /*ce90*/  ELECT P6, UR62, PT ;  /* 0x00000000003e782f */ /* 0x000fe400038c0000 */
[----:B------:R-:W-:Y:S01]  /*cea0*/  MOV R14, UR62 ;  /* 0x0000003e000e7c02 */ /* 0x000fe20008000f00 */
[----:B-1----:R-:W-:Y:S10]  /*ceb0*/  ENDCOLLECTIVE ;  /* 0x000000000000791b */ /* 0x002ff40003800000 */
.L_x_323:
[----:B------:R-:W-:Y:S05]  /*cec0*/  BSYNC B0 ;  /* 0x0000000000007941 */ /* 0x000fea0003800000 */
.L_x_322:
[----:B------:R-:W-:Y:S05]  /*ced0*/  BRA `(.L_x_324) ;  /* 0xffffffe000cc7947 */ /* 0x000fea000383ffff */
.L_x_305:
[----:B0-----:R0:W1:Y:S02]  /*cee0*/  SYNCS.PHASECHK.TRANS64.TRYWAIT P0, [R36+URZ+0x10], R37 ;  /* 0x00001025240075a7 */ /* 0x001064000800017f */
[----:B-1----:R-:W-:Y:S05]  /*cef0*/  @!P0 NANOSLEEP.SYNCS 0x989680 ;  /* 0x009896800000895d */ /* 0x002fea0003900000 */
[----:B------:R-:W1:Y:S02]  /*cf00*/  @!P0 SYNCS.PHASECHK.TRANS64 P0, [R36+URZ+0x10], R37 ;  /* 0x00001025240085a7 */ /* 0x000e64000800007f */
[----:B-1----:R-:W-:Y:S05]  /*cf10*/  @!P0 BRA `(.L_x_305) ;  /* 0xfffffffc00f08947 */ /* 0x002fea000383ffff */
[----:B------:R-:W-:Y:S05]  /*cf20*/  BRA `(.L_x_325) ;  /* 0xffffffe8002c7947 */ /* 0x000fea000383ffff */
.L_x_314:
[----:B------:R-:W-:Y:S01]  /*cf30*/  BSSY B0, `(.L_x_326) ;  /* 0x0000006000007945 */ /* 0x000fe20003800000 */
[----:B------:R-:W-:-:S07]  /*cf40*/  IMAD.MOV.U32 R15, RZ, RZ, -0x1 ;  /* 0xffffffffff0f7424 */ /* 0x000fce00078e00ff */
[----:B-1----:R-:W-:Y:S05]  /*cf50*/  WARPSYNC.COLLECTIVE R15, `(.L_x_327) ;  /* 0x000000000f0c7348 */ /* 0x002fea0003c00000 */
[----:B------:R-:W-:Y:S02]  /*cf60*/  ELECT P6, UR62, PT ;  /* 0x00000000003e782f */ /* 0x000fe400038c0000 */
[----:B------:R-:W-:Y:S01]  /*cf70*/  MOV R14, UR62 ;  /* 0x0000003e000e7c02 */ /* 0x000fe20008000f00 */
[----:B-1----:R-:W-:Y:S10]  /*cf80*/  ENDCOLLECTIVE ;  /* 0x000000000000791b */ /* 0x002ff40003800000 */
.L_x_327:
[----:B------:R-:W-:Y:S05]  /*cf90*/  BSYNC B0 ;  /* 0x0000000000007941 */ /* 0x000fea0003800000 */
.L_x_326:
[----:B------:R-:W-:Y:S05]  /*cfa0*/  BRA `(.L_x_328) ;  /* 0xfffffff800dc7947 */ /* 0x000fea000383ffff */
.L_x_318:
[----:B0-----:R0:W1:Y:S02]  /*cfb0*/  SYNCS.PHASECHK.TRANS64.TRYWAIT P0, [R6+URZ], R5 ;  /* 0x00000005060075a7 */ /* 0x001064000800017f */
[----:B-1----:R-:W-:Y:S05]  /*cfc0*/  @!P0 NANOSLEEP.SYNCS 0x989680 ;  /* 0x009896800000895d */ /* 0x002fea0003900000 */
[----:B------:R-:W1:Y:S02]  /*cfd0*/  @!P0 SYNCS.PHASECHK.TRANS64 P0, [R6+URZ], R5 ;  /* 0x00000005060085a7 */ /* 0x000e64000800007f */
[----:B-1----:R-:W-:Y:S05]  /*cfe0*/  @!P0 BRA `(.L_x_318) ;  /* 0xfffffffc00f08947 */ /* 0x002fea000383ffff */
[----:B------:R-:W-:Y:S05]  /*cff0*/  BRA `(.L_x_329) ;  /* 0xfffffffc00207947 */ /* 0x000fea000383ffff */
.L_x_330:
[----:B------:R-:W-:-:S00]  /*d000*/  BRA `(.L_x_330) ;  /* 0xfffffffc00fc7947 */ /* 0x000fc0000383ffff */
[----:B------:R-:W-:-:S00]  /*d010*/  NOP ;  /* 0x0000000000007918 */ /* 0x000fc00000000000 */
        /* <DEDUP_REMOVED lines=14> */
.L_x_331:


//--------------------- .nv.global.init           --------------------------
	.section	.nv.global.init,"aw",@progbits
.nv.global.init:
	.type		$str$24,@object
	.size		$str$24,($str$25 - $str$24)
$str$24:
        /*0000*/ 	.byte	0x28, 0x61, 0x64, 0x64, 0x72, 0x65, 0x73, 0x73, 0x20, 0x26, 0x20, 0x6d, 0x61, 0x73, 0x6b, 0x29
        /*0010*/ 	.byte	0x20, 0x3d, 0x3d, 0x20, 0x30, 0x00
	.type		$str$25,@object
	.size		$str$25,(__unnamed_1 - $str$25)
$str$25:
        /*0016*/ 	.byte	0x2f, 0x74, 0x6d, 0x70, 0x2f, 0x63, 0x75, 0x74, 0x6c, 0x61, 0x73, 0x73, 0x5f, 0x73, 0x77, 0x65
        /*0026*/ 	.byte	0x65, 0x70, 0x5f, 0x73, 0x72, 0x63, 0x2f, 0x69, 0x6e, 0x63, 0x6c, 0x75, 0x64, 0x65, 0x2f, 0x63
        /*0036*/ 	.byte	0x75, 0x74, 0x65, 0x2f, 0x70, 0x6f, 0x69, 0x6e, 0x74, 0x65, 0x72, 0x5f, 0x66, 0x6c, 0x61, 0x67
        /*0046*/ 	.byte	0x67, 0x65, 0x64, 0x2e, 0x68, 0x70, 0x70, 0x00
	.type		__unnamed_1,@object
	.size		__unnamed_1,(__unnamed_2 - __unnamed_1)
__unnamed_1:
        /* <DEDUP_REMOVED lines=28> */
        /*020e*/ 	.byte	0x31, 0x36, 0x33, 0x38, 0x34, 0x3e, 0x3e, 0x3e, 0x3e, 0x3e, 0x20, 0x26, 0x5d, 0x00
	.type		__unnamed_2,@object
	.size		__unnamed_2,(.L_1 - __unnamed_2)
__unnamed_2:
        /* <DEDUP_REMOVED lines=29> */
        /*03ec*/ 	.byte	0x00
.L_1:


//--------------------- .nv.shared._ZN7cutlass13device_kernelINS_4gemm6kernel13GemmUniversalIN4cute5tupleIJiiiiEEENS1_10collective13CollectiveMmaINS1_39MainloopSm90TmaGmmaRmemAWarpSpecializedILi2ENS5_IJNS4_1CILi1EEESB_SB_EEENS1_35KernelTmaWarpSpecializedCooperativeEEENS5_IJNSA_ILi256EEENSA_ILi128EEENSA_ILi64EEEEEEfNS5_IJSB_llEEEfNS5_IJlSB_lEEENS4_8TiledMMAINS4_8MMA_AtomIJNS4_4SM904GMMA30MMA_64x128x8_F32TF32TF32_RS_TNILNSO_7ScaleInE1ELSQ_1EEEEEENS4_6LayoutINS5_IJNSA_ILi2EEESB_SB_EEENS5_IJSB_NSA_ILi0EEESW_EEEEENS5_IJNS4_10UnderscoreESZ_SZ_EEEEENS4_13SM90_TMA_LOADENS4_14ComposedLayoutINS4_7SwizzleILi1ELi4ELi3EEENS4_18smem_ptr_flag_bitsILi32EEENST_INS5_IJNSA_ILi8EEES18_EEENS5_IJSB_S18_EEEEEEENS4_9Copy_AtomIJNS4_39AutoVectorizingCopyWithAssumedAlignmentILi128EEEfEEENS4_8identityES12_NS13_INS14_ILi3ELi4ELi3EEES17_NST_INS5_IJS18_NSA_ILi32EEEEEENS5_IJS1J_SB_EEEEEEEvS1H_EENS_8epilogue10collective6detail29Sm90TmaWarpSpecializedAdapterINS1Q_15DefaultEpilogueIfSK_SK_NS1P_6thread17LinearCombinationIfLi1EffLNS1U_9ScaleType4KindE0ELNS_15FloatRoundStyleE2EfEENS1_15EpilogueDefaultEEEEEvvEEEEvNT_6ParamsE --------------------------
	.section	.nv.shared._ZN7cutlass13device_kernelINS_4gemm6kernel13GemmUniversalIN4cute5tupleIJiiiiEEENS1_10collective13CollectiveMmaINS1_39MainloopSm90TmaGmmaRmemAWarpSpecializedILi2ENS5_IJNS4_1CILi1EEESB_SB_EEENS1_35KernelTmaWarpSpecializedCooperativeEEENS5_IJNSA_ILi256EEENSA_ILi128EEENSA_ILi64EEEEEEfNS5_IJSB_llEEEfNS5_IJlSB_lEEENS4_8TiledMMAINS4_8MMA_AtomIJNS4_4SM904GMMA30MMA_64x128x8_F32TF32TF32_RS_TNILNSO_7ScaleInE1ELSQ_1EEEEEENS4_6LayoutINS5_IJNSA_ILi2EEESB_SB_EEENS5_IJSB_NSA_ILi0EEESW_EEEEENS5_IJNS4_10UnderscoreESZ_SZ_EEEEENS4_13SM90_TMA_LOADENS4_14ComposedLayoutINS4_7SwizzleILi1ELi4ELi3EEENS4_18smem_ptr_flag_bitsILi32EEENST_INS5_IJNSA_ILi8EEES18_EEENS5_IJSB_S18_EEEEEEENS4_9Copy_AtomIJNS4_39AutoVectorizingCopyWithAssumedAlignmentILi128EEEfEEENS4_8identityES12_NS13_INS14_ILi3ELi4ELi3EEES17_NST_INS5_IJS18_NSA_ILi32EEEEEENS5_IJS1J_SB_EEEEEEEvS1H_EENS_8epilogue10collective6detail29Sm90TmaWarpSpecializedAdapterINS1Q_15DefaultEpilogueIfSK_SK_NS1P_6thread17LinearCombinationIfLi1EffLNS1U_9ScaleType4KindE0ELNS_15FloatRoundStyleE2EfEENS1_15EpilogueDefaultEEEEEvvEEEEvNT_6ParamsE,"aw",@nobits
	.sectionflags	@""
	.align	16
	.zero		1024


//--------------------- .nv.shared.reserved.0     --------------------------
	.section	.nv.shared.reserved.0,"aw",@nobits
	.weak		__nv_reservedSMEM_offset_0_alias
	.size		__nv_reservedSMEM_offset_0_alias, 0, 0
	.other		__nv_reservedSMEM_offset_0_alias,@"STO_CUDA_RESERVED_SHARED STV_DEFAULT"
__nv_reservedSMEM_offset_0_alias:
	.zero		0


//--------------------- .nv.global                --------------------------
	.section	.nv.global,"aw",@nobits
.nv.global:
	.type		_ZN40_INTERNAL_ee0e4c39_4_k_cu_71cc688f_187514cute1_E,@object
	.size		_ZN40_INTERNAL_ee0e4c39_4_k_cu_71cc688f_187514cute1_E,(_ZN40_INTERNAL_ee0e4c39_4_k_cu_71cc688f_187514cuda3std3__45__cpo6cbeginE - _ZN40_INTERNAL_ee0e4c39_4_k_cu_71cc688f_187514cute1_E)
_ZN40_INTERNAL_ee0e4c39_4_k_cu_71cc688f_187514cute1_E:
	.zero		1
	.type		_ZN40_INTERNAL_ee0e4c39_4_k_cu_71cc688f_187514cuda3std3__45__cpo6cbeginE,@object
	.size		_ZN40_INTERNAL_ee0e4c39_4_k_cu_71cc688f_187514cuda3std3__45__cpo6cbeginE,(_ZN40_INTERNAL_ee0e4c39_4_k_cu_71cc688f_187514cuda3std3__48in_placeE - _ZN40_INTERNAL_ee0e4c39_4_k_cu_71cc688f_187514cuda3std3__45__cpo6cbeginE)
_ZN40_INTERNAL_ee0e4c39_4_k_cu_71cc688f_187514cuda3std3__45__cpo6cbeginE:
	.zero		1
	.type		_ZN40_INTERNAL_ee0e4c39_4_k_cu_71cc688f_187514cuda3std3__48in_placeE,@object
	.size		_ZN40_INTERNAL_ee0e4c39_4_k_cu_71cc688f_187514cuda3std3__48in_placeE,(_ZN40_INTERNAL_ee0e4c39_4_k_cu_71cc688f_187514cuda3std6ranges3__45__cpo9iter_moveE - _ZN40_INTERNAL_ee0e4c39_4_k_cu_71cc688f_187514cuda3std3__48in_placeE)
_ZN40_INTERNAL_ee0e4c39_4_k_cu_71cc688f_187514cuda3std3__48in_placeE:
	.zero		1
	.type		_ZN40_INTERNAL_ee0e4c39_4_k_cu_71cc688f_187514cuda3std6ranges3__45__cpo9iter_moveE,@object
	.size		_ZN40_INTERNAL_ee0e4c39_4_k_cu_71cc688f_187514cuda3std6ranges3__45__cpo9iter_moveE,(_ZN40_INTERNAL_ee0e4c39_4_k_cu_71cc688f_187514cuda3std3__45__cpo5beginE - _ZN40_INTERNAL_ee0e4c39_4_k_cu_71cc688f_187514cuda3std6ranges3__45__cpo9iter_moveE)
_ZN40_INTERNAL_ee0e4c39_4_k_cu_71cc688f_187514cuda3std6ranges3__45__cpo9iter_moveE:
	.zero		1
	.type		_ZN40_INTERNAL_ee0e4c39_4_k_cu_71cc688f_187514cuda3std3__45__cpo5beginE,@object
	.size		_ZN40_INTERNAL_ee0e4c39_4_k_cu_71cc688f_187514cuda3std3__45__cpo5beginE,(_ZN40_INTERNAL_ee0e4c39_4_k_cu_71cc688f_187514cuda3std3__442_GLOBAL__N__ee0e4c39_4_k_cu_71cc688f_187516ignoreE - _ZN40_INTERNAL_ee0e4c39_4_k_cu_71cc688f_187514cuda3std3__45__cpo5beginE)
_ZN40_INTERNAL_ee0e4c39_4_k_cu_71cc688f_187514cuda3std3__45__cpo5beginE:
	.zero		1
	.type		_ZN40_INTERNAL_ee0e4c39_4_k_cu_71cc688f_187514cuda3std3__442_GLOBAL__N__ee0e4c39_4_k_cu_71cc688f_187516ignoreE,@object
	.size		_ZN40_INTERNAL_ee0e4c39_4_k_cu_71cc688f_187514cuda3std3__442_GLOBAL__N__ee0e4c39_4_k_cu_71cc688f_187516ignoreE,(_ZN40_INTERNAL_ee0e4c39_4_k_cu_71cc688f_187514cute7productE - _ZN40_INTERNAL_ee0e4c39_4_k_cu_71cc688f_187514cuda3std3__442_GLOBAL__N__ee0e4c39_4_k_cu_71cc688f_187516ignoreE)
_ZN40_INTERNAL_ee0e4c39_4_k_cu_71cc688f_187514cuda3std3__442_GLOBAL__N__ee0e4c39_4_k_cu_71cc688f_187516ignoreE:
	.zero		1
	.type		_ZN40_INTERNAL_ee0e4c39_4_k_cu_71cc688f_187514cute7productE,@object
	.size		_ZN40_INTERNAL_ee0e4c39_4_k_cu_71cc688f_187514cute7productE,(_ZN40_INTERNAL_ee0e4c39_4_k_cu_71cc688f_187514cuda3std3__45__cpo3endE - _ZN40_INTERNAL_ee0e4c39_4_k_cu_71cc688f_187514cute7productE)
_ZN40_INTERNAL_ee0e4c39_4_k_cu_71cc688f_187514cute7productE:
	.zero		1
	.type		_ZN40_INTERNAL_ee0e4c39_4_k_cu_71cc688f_187514cuda3std3__45__cpo3endE,@object
	.size		_ZN40_INTERNAL_ee0e4c39_4_k_cu_71cc688f_187514cuda3std3__45__cpo3endE,(_ZN40_INTERNAL_ee0e4c39_4_k_cu_71cc688f_187514cuda3std3__419piecewise_constructE - _ZN40_INTERNAL_ee0e4c39_4_k_cu_71cc688f_187514cuda3std3__45__cpo3endE)
_ZN40_INTERNAL_ee0e4c39_4_k_cu_71cc688f_187514cuda3std3__45__cpo3endE:
	.zero		1
	.type		_ZN40_INTERNAL_ee0e4c39_4_k_cu_71cc688f_187514cuda3std3__419piecewise_constructE,@object
	.size		_ZN40_INTERNAL_ee0e4c39_4_k_cu_71cc688f_187514cuda3std3__419piecewise_constructE,(_ZN40_INTERNAL_ee0e4c39_4_k_cu_71cc688f_187514cuda3std3__45__cpo4cendE - _ZN40_INTERNAL_ee0e4c39_4_k_cu_71cc688f_187514cuda3std3__419piecewise_constructE)
_ZN40_INTERNAL_ee0e4c39_4_k_cu_71cc688f_187514cuda3std3__419piecewise_constructE:
	.zero		1
	.type		_ZN40_INTERNAL_ee0e4c39_4_k_cu_71cc688f_187514cuda3std3__45__cpo4cendE,@object
	.size		_ZN40_INTERNAL_ee0e4c39_4_k_cu_71cc688f_187514cuda3std3__45__cpo4cendE,(_ZN40_INTERNAL_ee0e4c39_4_k_cu_71cc688f_187514cuda3std6ranges3__45__cpo4swapE - _ZN40_INTERNAL_ee0e4c39_4_k_cu_71cc688f_187514cuda3std3__45__cpo4cendE)
_ZN40_INTERNAL_ee0e4c39_4_k_cu_71cc688f_187514cuda3std3__45__cpo4cendE:
	.zero		1
	.type		_ZN40_INTERNAL_ee0e4c39_4_k_cu_71cc688f_187514cuda3std6ranges3__45__cpo4swapE,@object
	.size		_ZN40_INTERNAL_ee0e4c39_4_k_cu_71cc688f_187514cuda3std6ranges3__45__cpo4swapE,(.L_9 - _ZN40_INTERNAL_ee0e4c39_4_k_cu_71cc688f_187514cuda3std6ranges3__45__cpo4swapE)
_ZN40_INTERNAL_ee0e4c39_4_k_cu_71cc688f_187514cuda3std6ranges3__45__cpo4swapE:
	.zero		1
.L_9:


//--------------------- .nv.constant0._ZN7cutlass13device_kernelINS_4gemm6kernel13GemmUniversalIN4cute5tupleIJiiiiEEENS1_10collective13CollectiveMmaINS1_39MainloopSm90TmaGmmaRmemAWarpSpecializedILi2ENS5_IJNS4_1CILi1EEESB_SB_EEENS1_35KernelTmaWarpSpecializedCooperativeEEENS5_IJNSA_ILi256EEENSA_ILi128EEENSA_ILi64EEEEEEfNS5_IJSB_llEEEfNS5_IJlSB_lEEENS4_8TiledMMAINS4_8MMA_AtomIJNS4_4SM904GMMA30MMA_64x128x8_F32TF32TF32_RS_TNILNSO_7ScaleInE1ELSQ_1EEEEEENS4_6LayoutINS5_IJNSA_ILi2EEESB_SB_EEENS5_IJSB_NSA_ILi0EEESW_EEEEENS5_IJNS4_10UnderscoreESZ_SZ_EEEEENS4_13SM90_TMA_LOADENS4_14ComposedLayoutINS4_7SwizzleILi1ELi4ELi3EEENS4_18smem_ptr_flag_bitsILi32EEENST_INS5_IJNSA_ILi8EEES18_EEENS5_IJSB_S18_EEEEEEENS4_9Copy_AtomIJNS4_39AutoVectorizingCopyWithAssumedAlignmentILi128EEEfEEENS4_8identityES12_NS13_INS14_ILi3ELi4ELi3EEES17_NST_INS5_IJS18_NSA_ILi32EEEEEENS5_IJS1J_SB_EEEEEEEvS1H_EENS_8epilogue10collective6detail29Sm90TmaWarpSpecializedAdapterINS1Q_15DefaultEpilogueIfSK_SK_NS1P_6thread17LinearCombinationIfLi1EffLNS1U_9ScaleType4KindE0ELNS_15FloatRoundStyleE2EfEENS1_15EpilogueDefaultEEEEEvvEEEEvNT_6ParamsE --------------------------
	.section	.nv.constant0._ZN7cutlass13device_kernelINS_4gemm6kernel13GemmUniversalIN4cute5tupleIJiiiiEEENS1_10collective13CollectiveMmaINS1_39MainloopSm90TmaGmmaRmemAWarpSpecializedILi2ENS5_IJNS4_1CILi1EEESB_SB_EEENS1_35KernelTmaWarpSpecializedCooperativeEEENS5_IJNSA_ILi256EEENSA_ILi128EEENSA_ILi64EEEEEEfNS5_IJSB_llEEEfNS5_IJlSB_lEEENS4_8TiledMMAINS4_8MMA_AtomIJNS4_4SM904GMMA30MMA_64x128x8_F32TF32TF32_RS_TNILNSO_7ScaleInE1ELSQ_1EEEEEENS4_6LayoutINS5_IJNSA_ILi2EEESB_SB_EEENS5_IJSB_NSA_ILi0EEESW_EEEEENS5_IJNS4_10UnderscoreESZ_SZ_EEEEENS4_13SM90_TMA_LOADENS4_14ComposedLayoutINS4_7SwizzleILi1ELi4ELi3EEENS4_18smem_ptr_flag_bitsILi32EEENST_INS5_IJNSA_ILi8EEES18_EEENS5_IJSB_S18_EEEEEEENS4_9Copy_AtomIJNS4_39AutoVectorizingCopyWithAssumedAlignmentILi128EEEfEEENS4_8identityES12_NS13_INS14_ILi3ELi4ELi3EEES17_NST_INS5_IJS18_NSA_ILi32EEEEEENS5_IJS1J_SB_EEEEEEEvS1H_EENS_8epilogue10collective6detail29Sm90TmaWarpSpecializedAdapterINS1Q_15DefaultEpilogueIfSK_SK_NS1P_6thread17LinearCombinationIfLi1EffLNS1U_9ScaleType4KindE0ELNS_15FloatRoundStyleE2EfEENS1_15EpilogueDefaultEEEEEvvEEEEvNT_6ParamsE,"a",@progbits
	.sectionflags	@""
	.align	4
.nv.constant0._ZN7cutlass13device_kernelINS_4gemm6kernel13GemmUniversalIN4cute5tupleIJiiiiEEENS1_10collective13CollectiveMmaINS1_39MainloopSm90TmaGmmaRmemAWarpSpecializedILi2ENS5_IJNS4_1CILi1EEESB_SB_EEENS1_35KernelTmaWarpSpecializedCooperativeEEENS5_IJNSA_ILi256EEENSA_ILi128EEENSA_ILi64EEEEEEfNS5_IJSB_llEEEfNS5_IJlSB_lEEENS4_8TiledMMAINS4_8MMA_AtomIJNS4_4SM904GMMA30MMA_64x128x8_F32TF32TF32_RS_TNILNSO_7ScaleInE1ELSQ_1EEEEEENS4_6LayoutINS5_IJNSA_ILi2EEESB_SB_EEENS5_IJSB_NSA_ILi0EEESW_EEEEENS5_IJNS4_10UnderscoreESZ_SZ_EEEEENS4_13SM90_TMA_LOADENS4_14ComposedLayoutINS4_7SwizzleILi1ELi4ELi3EEENS4_18smem_ptr_flag_bitsILi32EEENST_INS5_IJNSA_ILi8EEES18_EEENS5_IJSB_S18_EEEEEEENS4_9Copy_AtomIJNS4_39AutoVectorizingCopyWithAssumedAlignmentILi128EEEfEEENS4_8identityES12_NS13_INS14_ILi3ELi4ELi3EEES17_NST_INS5_IJS18_NSA_ILi32EEEEEENS5_IJS1J_SB_EEEEEEEvS1H_EENS_8epilogue10collective6detail29Sm90TmaWarpSpecializedAdapterINS1Q_15DefaultEpilogueIfSK_SK_NS1P_6thread17LinearCombinationIfLi1EffLNS1U_9ScaleType4KindE0ELNS_15FloatRoundStyleE2EfEENS1_15EpilogueDefaultEEEEEvvEEEEvNT_6ParamsE:
	.zero		1664


//--------------------- SYMBOLS --------------------------

	.type		.nv.reservedSmem.offset0,@object
	.size		.nv.reservedSmem.offset0,0x4
	.type		__assertfail,@function
